// auto-generated by cutlass_sweep.gemm — config: {"arch": "sm_100", "cluster_m": 4, "cluster_n": 1, "dtype": "fp32", "dtype_b": "fp32", "layout": "nt", "stages": 0, "tile_k": 128, "tile_m": 128, "tile_n": 256}
#include "cutlass/cutlass.h"
#include "cutlass/gemm/collective/collective_builder.hpp"
#include "cutlass/gemm/device/gemm_universal_adapter.h"
#include "cutlass/gemm/kernel/gemm_universal.hpp"
#include "cutlass/epilogue/collective/collective_builder.hpp"

using ElemA = float;
using ElemB = float;
using ElemCD = float;
using Acc  = float;
using TileShape    = cute::Shape<cute::_128, cute::_256, cute::_128>;
using ClusterShape = cute::Shape<cute::_4, cute::_1, cute::_1>;

using CollectiveEpilogue = typename cutlass::epilogue::collective::CollectiveBuilder<
    cutlass::arch::Sm100, cutlass::arch::OpClassTensorOp,
    TileShape, ClusterShape,
    cutlass::epilogue::collective::EpilogueTileAuto,
    Acc, Acc,
    ElemCD, cutlass::layout::RowMajor, 128 / cutlass::sizeof_bits<ElemCD>::value,
    ElemCD, cutlass::layout::RowMajor, 128 / cutlass::sizeof_bits<ElemCD>::value,
    cutlass::epilogue::collective::EpilogueScheduleAuto
  >::CollectiveOp;

using CollectiveMainloop = typename cutlass::gemm::collective::CollectiveBuilder<
    cutlass::arch::Sm100, cutlass::arch::OpClassTensorOp,
    ElemA, cutlass::layout::RowMajor, 128 / cutlass::sizeof_bits<ElemA>::value,
    ElemB, cutlass::layout::ColumnMajor, 128 / cutlass::sizeof_bits<ElemB>::value,
    Acc,
    TileShape, ClusterShape,
    cutlass::gemm::collective::StageCountAutoCarveout<static_cast<int>(sizeof(typename CollectiveEpilogue::SharedStorage))>,
    cutlass::gemm::collective::KernelScheduleAuto
  >::CollectiveOp;

using GemmKernel = cutlass::gemm::kernel::GemmUniversal<
    cute::Shape<int,int,int,int>,
    CollectiveMainloop,
    CollectiveEpilogue
>;
using Gemm = cutlass::gemm::device::GemmUniversalAdapter<GemmKernel>;

// Force the device kernel symbol into the cubin without needing a host main.
auto* _anchor = &cutlass::device_kernel<GemmKernel>;


// ===== COMPILED SASS (sm_100a) =====

	.target	sm_100a

	.elftype	@"ET_EXEC"


//--------------------- .note.nv.tkinfo           --------------------------
	.section	.note.nv.tkinfo,"",@"SHT_NOTE"
	.sectionflags	@"SHF_NOTE_NV_TKINFO"
	.tkinfo
        /*0018*/ 	.word	0x00000002
        /*0030*/ 	.string	""
        /*0030*/ 	.string	"ptxas"
        /*0030*/ 	.string	"Cuda compilation tools, release 13.0, V13.0.88"
        /*0030*/ 	.string	"Build cuda_13.0.r13.0/compiler.36424714_0"
        /*0030*/ 	.string	"-arch sm_100a -m 64 "



//--------------------- .note.nv.cuinfo           --------------------------
	.section	.note.nv.cuinfo,"",@"SHT_NOTE"
	.sectionflags	@"SHF_NOTE_NV_CUINFO"
        /*0018*/ 	.short	0x0002
        /*001a*/ 	.short	0x0064
        /*001c*/ 	.short	0x0082
	.zero		2


//--------------------- .nv.info                  --------------------------
	.section	.nv.info,"",@"SHT_CUDA_INFO"
	.align	4


	//----- nvinfo : EIATTR_REGCOUNT
	.align		4
        /*0000*/ 	.byte	0x04, 0x2f
        /*0002*/ 	.short	(.L_19 - .L_18)
	.align		4
.L_18:
        /*0004*/ 	.word	index@(_ZN7cutlass13device_kernelINS_4gemm6kernel13GemmUniversalIN4cute5tupleIJiiiiEEENS1_10collective13CollectiveMmaINS1_35MainloopSm100TmaUmmaWarpSpecializedILi2ELi2ELi4ENS5_IJNS4_1CILi4EEENSA_ILi1EEESC_EEEEENS5_IJNSA_ILi128EEENSA_ILi256EEESF_EEEfNS5_IJlSC_lEEEfSI_NS4_8TiledMMAINS4_8MMA_AtomIJNS4_23SM100_MMA_TF32_2x1SM_SSINS_10tfloat32_tESM_fLi128ELi256ELNS4_4UMMA5MajorE0ELSO_0ELNSN_7ScaleInE0ELSP_0EEEEEENS4_6LayoutINS5_IJSC_SC_SC_EEENS5_IJNSA_ILi0EEESU_SU_EEEEENS5_IJNS4_10UnderscoreESX_SX_EEEEENS4_18SM100_TMA_2SM_LOADENS4_14ComposedLayoutINS4_7SwizzleILi3ELi4ELi3EEENS4_18smem_ptr_flag_bitsILi32EEENSS_INS5_IJNSA_ILi8EEENSA_ILi32EEEEEENS5_IJS17_SC_EEEEEEEvNS4_8identityENS4_28SM100_TMA_2SM_LOAD_MULTICASTES1B_vS1C_EENS_8epilogue10collective18CollectiveEpilogueINS1F_23Sm100TmaWarpSpecializedILi4ELi2ELi16ELb1ELb0EEEJNS5_IJNSA_ILi64EEESG_SF_EEENS5_IJNSS_IS1K_SC_EENSS_INS5_IJNSA_ILi16EEENSA_ILi2EEEEEENS5_IJSC_SF_EEEEEEEEfSI_fSI_NS1F_6fusion15FusionCallbacksIS1J_NS1T_17LinearCombinationIffffLNS_15FloatRoundStyleE2EEES1L_S1S_JEEENS4_5SM1004TMEM4LOAD26SM100_TMEM_LOAD_32dp32b16xENS4_13SM90_TMA_LOADENS11_INS12_ILi2ELi4ELi3EEES15_NSS_INS5_IJS16_S1N_EEENS5_IJS1N_SC_EEEEEEENS4_39AutoVectorizingCopyWithAssumedAlignmentILi128EEENS4_14SM90_TMA_STOREES28_S2A_S2A_EEEvvEEEEvNT_6ParamsE)
        /*0008*/ 	.word	0x0000004d


	//----- nvinfo : EIATTR_FRAME_SIZE
	.align		4
.L_19:
        /*000c*/ 	.byte	0x04, 0x11
        /*000e*/ 	.short	(.L_21 - .L_20)
	.align		4
.L_20:
        /*0010*/ 	.word	index@($__internal_2_$__cuda_sm10x_tcgen05_guardrail_trap_unallocated_columns_being_dealloced)
        /*0014*/ 	.word	0x00000000


	//----- nvinfo : EIATTR_FRAME_SIZE
	.align		4
.L_21:
        /*0018*/ 	.byte	0x04, 0x11
        /*001a*/ 	.short	(.L_23 - .L_22)
	.align		4
.L_22:
        /*001c*/ 	.word	index@($__internal_1_$__cuda_sm10x_tcgen05_guardrail_trap_phase_invalid_during_alloc)
        /*0020*/ 	.word	0x00000000


	//----- nvinfo : EIATTR_FRAME_SIZE
	.align		4
.L_23:
        /*0024*/ 	.byte	0x04, 0x11
        /*0026*/ 	.short	(.L_25 - .L_24)
	.align		4
.L_24:
        /*0028*/ 	.word	index@($__internal_0_$__cuda_sm10x_tcgen05_guardrail_trap_col_being_dealloced_not_returned_by_alloc)
        /*002c*/ 	.word	0x00000000


	//----- nvinfo : EIATTR_FRAME_SIZE
	.align		4
.L_25:
        /*0030*/ 	.byte	0x04, 0x11
        /*0032*/ 	.short	(.L_27 - .L_26)
	.align		4
.L_26:
        /*0034*/ 	.word	index@(_ZN7cutlass13device_kernelINS_4gemm6kernel13GemmUniversalIN4cute5tupleIJiiiiEEENS1_10collective13CollectiveMmaINS1_35MainloopSm100TmaUmmaWarpSpecializedILi2ELi2ELi4ENS5_IJNS4_1CILi4EEENSA_ILi1EEESC_EEEEENS5_IJNSA_ILi128EEENSA_ILi256EEESF_EEEfNS5_IJlSC_lEEEfSI_NS4_8TiledMMAINS4_8MMA_AtomIJNS4_23SM100_MMA_TF32_2x1SM_SSINS_10tfloat32_tESM_fLi128ELi256ELNS4_4UMMA5MajorE0ELSO_0ELNSN_7ScaleInE0ELSP_0EEEEEENS4_6LayoutINS5_IJSC_SC_SC_EEENS5_IJNSA_ILi0EEESU_SU_EEEEENS5_IJNS4_10UnderscoreESX_SX_EEEEENS4_18SM100_TMA_2SM_LOADENS4_14ComposedLayoutINS4_7SwizzleILi3ELi4ELi3EEENS4_18smem_ptr_flag_bitsILi32EEENSS_INS5_IJNSA_ILi8EEENSA_ILi32EEEEEENS5_IJS17_SC_EEEEEEEvNS4_8identityENS4_28SM100_TMA_2SM_LOAD_MULTICASTES1B_vS1C_EENS_8epilogue10collective18CollectiveEpilogueINS1F_23Sm100TmaWarpSpecializedILi4ELi2ELi16ELb1ELb0EEEJNS5_IJNSA_ILi64EEESG_SF_EEENS5_IJNSS_IS1K_SC_EENSS_INS5_IJNSA_ILi16EEENSA_ILi2EEEEEENS5_IJSC_SF_EEEEEEEEfSI_fSI_NS1F_6fusion15FusionCallbacksIS1J_NS1T_17LinearCombinationIffffLNS_15FloatRoundStyleE2EEES1L_S1S_JEEENS4_5SM1004TMEM4LOAD26SM100_TMEM_LOAD_32dp32b16xENS4_13SM90_TMA_LOADENS11_INS12_ILi2ELi4ELi3EEES15_NSS_INS5_IJS16_S1N_EEENS5_IJS1N_SC_EEEEEEENS4_39AutoVectorizingCopyWithAssumedAlignmentILi128EEENS4_14SM90_TMA_STOREES28_S2A_S2A_EEEvvEEEEvNT_6ParamsE)
        /*0038*/ 	.word	0x00000000


	//----- nvinfo : EIATTR_MIN_STACK_SIZE
	.align		4
.L_27:
        /*003c*/ 	.byte	0x04, 0x12
        /*003e*/ 	.short	(.L_29 - .L_28)
	.align		4
.L_28:
        /*0040*/ 	.word	index@(_ZN7cutlass13device_kernelINS_4gemm6kernel13GemmUniversalIN4cute5tupleIJiiiiEEENS1_10collective13CollectiveMmaINS1_35MainloopSm100TmaUmmaWarpSpecializedILi2ELi2ELi4ENS5_IJNS4_1CILi4EEENSA_ILi1EEESC_EEEEENS5_IJNSA_ILi128EEENSA_ILi256EEESF_EEEfNS5_IJlSC_lEEEfSI_NS4_8TiledMMAINS4_8MMA_AtomIJNS4_23SM100_MMA_TF32_2x1SM_SSINS_10tfloat32_tESM_fLi128ELi256ELNS4_4UMMA5MajorE0ELSO_0ELNSN_7ScaleInE0ELSP_0EEEEEENS4_6LayoutINS5_IJSC_SC_SC_EEENS5_IJNSA_ILi0EEESU_SU_EEEEENS5_IJNS4_10UnderscoreESX_SX_EEEEENS4_18SM100_TMA_2SM_LOADENS4_14ComposedLayoutINS4_7SwizzleILi3ELi4ELi3EEENS4_18smem_ptr_flag_bitsILi32EEENSS_INS5_IJNSA_ILi8EEENSA_ILi32EEEEEENS5_IJS17_SC_EEEEEEEvNS4_8identityENS4_28SM100_TMA_2SM_LOAD_MULTICASTES1B_vS1C_EENS_8epilogue10collective18CollectiveEpilogueINS1F_23Sm100TmaWarpSpecializedILi4ELi2ELi16ELb1ELb0EEEJNS5_IJNSA_ILi64EEESG_SF_EEENS5_IJNSS_IS1K_SC_EENSS_INS5_IJNSA_ILi16EEENSA_ILi2EEEEEENS5_IJSC_SF_EEEEEEEEfSI_fSI_NS1F_6fusion15FusionCallbacksIS1J_NS1T_17LinearCombinationIffffLNS_15FloatRoundStyleE2EEES1L_S1S_JEEENS4_5SM1004TMEM4LOAD26SM100_TMEM_LOAD_32dp32b16xENS4_13SM90_TMA_LOADENS11_INS12_ILi2ELi4ELi3EEES15_NSS_INS5_IJS16_S1N_EEENS5_IJS1N_SC_EEEEEEENS4_39AutoVectorizingCopyWithAssumedAlignmentILi128EEENS4_14SM90_TMA_STOREES28_S2A_S2A_EEEvvEEEEvNT_6ParamsE)
        /*0044*/ 	.word	0x00000000
.L_29:


//--------------------- .nv.compat                --------------------------
	.section	.nv.compat,"",@"SHT_CUDA_COMPAT_INFO"
	.align	4
        /*0000*/ 	.byte	0x02, 0x09, 0x01, 0x00, 0x02, 0x02, 0x02, 0x00, 0x02, 0x05, 0x05, 0x00, 0x03, 0x07, 0x01, 0x01
        /*0010*/ 	.byte	0x02, 0x03, 0x01, 0x00, 0x02, 0x06, 0x01, 0x00, 0x04, 0x0b, 0x08, 0x00, 0x09, 0x00, 0x00, 0x00
        /*0020*/ 	.byte	0x00, 0x00, 0x00, 0x00


//--------------------- .nv.info._ZN7cutlass13device_kernelINS_4gemm6kernel13GemmUniversalIN4cute5tupleIJiiiiEEENS1_10collective13CollectiveMmaINS1_35MainloopSm100TmaUmmaWarpSpecializedILi2ELi2ELi4ENS5_IJNS4_1CILi4EEENSA_ILi1EEESC_EEEEENS5_IJNSA_ILi128EEENSA_ILi256EEESF_EEEfNS5_IJlSC_lEEEfSI_NS4_8TiledMMAINS4_8MMA_AtomIJNS4_23SM100_MMA_TF32_2x1SM_SSINS_10tfloat32_tESM_fLi128ELi256ELNS4_4UMMA5MajorE0ELSO_0ELNSN_7ScaleInE0ELSP_0EEEEEENS4_6LayoutINS5_IJSC_SC_SC_EEENS5_IJNSA_ILi0EEESU_SU_EEEEENS5_IJNS4_10UnderscoreESX_SX_EEEEENS4_18SM100_TMA_2SM_LOADENS4_14ComposedLayoutINS4_7SwizzleILi3ELi4ELi3EEENS4_18smem_ptr_flag_bitsILi32EEENSS_INS5_IJNSA_ILi8EEENSA_ILi32EEEEEENS5_IJS17_SC_EEEEEEEvNS4_8identityENS4_28SM100_TMA_2SM_LOAD_MULTICASTES1B_vS1C_EENS_8epilogue10collective18CollectiveEpilogueINS1F_23Sm100TmaWarpSpecializedILi4ELi2ELi16ELb1ELb0EEEJNS5_IJNSA_ILi64EEESG_SF_EEENS5_IJNSS_IS1K_SC_EENSS_INS5_IJNSA_ILi16EEENSA_ILi2EEEEEENS5_IJSC_SF_EEEEEEEEfSI_fSI_NS1F_6fusion15FusionCallbacksIS1J_NS1T_17LinearCombinationIffffLNS_15FloatRoundStyleE2EEES1L_S1S_JEEENS4_5SM1004TMEM4LOAD26SM100_TMEM_LOAD_32dp32b16xENS4_13SM90_TMA_LOADENS11_INS12_ILi2ELi4ELi3EEES15_NSS_INS5_IJS16_S1N_EEENS5_IJS1N_SC_EEEEEEENS4_39AutoVectorizingCopyWithAssumedAlignmentILi128EEENS4_14SM90_TMA_STOREES28_S2A_S2A_EEEvvEEEEvNT_6ParamsE --------------------------
	.section	.nv.info._ZN7cutlass13device_kernelINS_4gemm6kernel13GemmUniversalIN4cute5tupleIJiiiiEEENS1_10collective13CollectiveMmaINS1_35MainloopSm100TmaUmmaWarpSpecializedILi2ELi2ELi4ENS5_IJNS4_1CILi4EEENSA_ILi1EEESC_EEEEENS5_IJNSA_ILi128EEENSA_ILi256EEESF_EEEfNS5_IJlSC_lEEEfSI_NS4_8TiledMMAINS4_8MMA_AtomIJNS4_23SM100_MMA_TF32_2x1SM_SSINS_10tfloat32_tESM_fLi128ELi256ELNS4_4UMMA5MajorE0ELSO_0ELNSN_7ScaleInE0ELSP_0EEEEEENS4_6LayoutINS5_IJSC_SC_SC_EEENS5_IJNSA_ILi0EEESU_SU_EEEEENS5_IJNS4_10UnderscoreESX_SX_EEEEENS4_18SM100_TMA_2SM_LOADENS4_14ComposedLayoutINS4_7SwizzleILi3ELi4ELi3EEENS4_18smem_ptr_flag_bitsILi32EEENSS_INS5_IJNSA_ILi8EEENSA_ILi32EEEEEENS5_IJS17_SC_EEEEEEEvNS4_8identityENS4_28SM100_TMA_2SM_LOAD_MULTICASTES1B_vS1C_EENS_8epilogue10collective18CollectiveEpilogueINS1F_23Sm100TmaWarpSpecializedILi4ELi2ELi16ELb1ELb0EEEJNS5_IJNSA_ILi64EEESG_SF_EEENS5_IJNSS_IS1K_SC_EENSS_INS5_IJNSA_ILi16EEENSA_ILi2EEEEEENS5_IJSC_SF_EEEEEEEEfSI_fSI_NS1F_6fusion15FusionCallbacksIS1J_NS1T_17LinearCombinationIffffLNS_15FloatRoundStyleE2EEES1L_S1S_JEEENS4_5SM1004TMEM4LOAD26SM100_TMEM_LOAD_32dp32b16xENS4_13SM90_TMA_LOADENS11_INS12_ILi2ELi4ELi3EEES15_NSS_INS5_IJS16_S1N_EEENS5_IJS1N_SC_EEEEEEENS4_39AutoVectorizingCopyWithAssumedAlignmentILi128EEENS4_14SM90_TMA_STOREES28_S2A_S2A_EEEvvEEEEvNT_6ParamsE,"",@"SHT_CUDA_INFO"
	.sectionflags	@""
	.align	4


	//----- nvinfo : EIATTR_CUDA_API_VERSION
	.align		4
        /*0000*/ 	.byte	0x04, 0x37
        /*0002*/ 	.short	(.L_31 - .L_30)
.L_30:
        /*0004*/ 	.word	0x00000082


	//----- nvinfo : EIATTR_KPARAM_INFO
	.align		4
.L_31:
        /*0008*/ 	.byte	0x04, 0x17
        /*000a*/ 	.short	(.L_33 - .L_32)
.L_32:
        /*000c*/ 	.word	0x00000000
        /*0010*/ 	.short	0x0000
        /*0012*/ 	.short	0x0000
        /*0014*/ 	.byte	0x00, 0xf0, 0x01, 0x20


	//----- nvinfo : EIATTR_AT_ENTRY_FRAGMENTS
	.align		4
.L_33:
        /*0018*/ 	.byte	0x04, 0x4f
        /*001a*/ 	.short	(.L_35 - .L_34)


	//   ....[0]....
.L_34:
        /*001c*/ 	.word	0x00000007


	//----- nvinfo : EIATTR_RESERVED_SMEM_USED
	.align		4
.L_35:
        /*0020*/ 	.byte	0x01, 0x41
	.zero		2


	//----- nvinfo : EIATTR_SPARSE_MMA_MASK
	.align		4
        /*0024*/ 	.byte	0x03, 0x50
        /*0026*/ 	.short	0x0000


	//----- nvinfo : EIATTR_TCGEN05_2CTA_USED
	.align		4
        /*0028*/ 	.byte	0x01, 0x52
	.zero		2


	//----- nvinfo : EIATTR_MAXREG_COUNT
	.align		4
        /*002c*/ 	.byte	0x03, 0x1b
        /*002e*/ 	.short	0x00ff


	//----- nvinfo : EIATTR_NUM_BARRIERS
	.align		4
        /*0030*/ 	.byte	0x02, 0x4c
        /*0032*/ 	.byte	0x07
	.zero		1


	//----- nvinfo : EIATTR_EXTERNS
	.align		4
        /*0034*/ 	.byte	0x04, 0x0f
        /*0036*/ 	.short	(.L_37 - .L_36)


	//   ....[0]....
	.align		4
.L_36:
        /*0038*/ 	.word	index@(__assertfail)


	//----- nvinfo : EIATTR_MERCURY_ISA_VERSION
	.align		4
.L_37:
        /*003c*/ 	.byte	0x03, 0x5f
        /*003e*/ 	.short	0x0101


	//----- nvinfo : EIATTR_INT_WARP_WIDE_INSTR_OFFSETS
	.align		4
        /*0040*/ 	.byte	0x04, 0x31
        /*0042*/ 	.short	(.L_39 - .L_38)


	//   ....[0]....
.L_38:
        /*0044*/ 	.word	0x00000d60


	//   ....[1]....
        /*0048*/ 	.word	0x00000e00


	//   ....[2]....
        /*004c*/ 	.word	0x00004c60


	//   ....[3]....
        /*0050*/ 	.word	0x00004c90


	//   ....[4]....
        /*0054*/ 	.word	0x00004cb0


	//   ....[5]....
        /*0058*/ 	.word	0x00005860


	//   ....[6]....
        /*005c*/ 	.word	0x00005900


	//   ....[7]....
        /*0060*/ 	.word	0x000059b0


	//   ....[8]....
        /*0064*/ 	.word	0x00005a30


	//   ....[9]....
        /*0068*/ 	.word	0x00005ae0


	//   ....[10]....
        /*006c*/ 	.word	0x00005bb0


	//   ....[11]....
        /*0070*/ 	.word	0x00005c20


	//   ....[12]....
        /*0074*/ 	.word	0x00005cd0


	//   ....[13]....
        /*0078*/ 	.word	0x00005da0


	//   ....[14]....
        /*007c*/ 	.word	0x00005e10


	//   ....[15]....
        /*0080*/ 	.word	0x00005ed0


	//   ....[16]....
        /*0084*/ 	.word	0x00005f90


	//   ....[17]....
        /*0088*/ 	.word	0x00006010


	//   ....[18]....
        /*008c*/ 	.word	0x000060c0


	//   ....[19]....
        /*0090*/ 	.word	0x00006190


	//   ....[20]....
        /*0094*/ 	.word	0x00006200


	//   ....[21]....
        /*0098*/ 	.word	0x000062b0


	//   ....[22]....
        /*009c*/ 	.word	0x00006380


	//   ....[23]....
        /*00a0*/ 	.word	0x000063f0


	//   ....[24]....
        /*00a4*/ 	.word	0x000064b0


	//   ....[25]....
        /*00a8*/ 	.word	0x00006580


	//   ....[26]....
        /*00ac*/ 	.word	0x00006610


	//   ....[27]....
        /*00b0*/ 	.word	0x000066e0


	//   ....[28]....
        /*00b4*/ 	.word	0x000067f0


	//----- nvinfo : EIATTR_COOP_GROUP_MASK_REGIDS
	.align		4
.L_39:
        /*00b8*/ 	.byte	0x04, 0x29
        /*00ba*/ 	.short	(.L_41 - .L_40)


	//   ....[0]....
.L_40:
        /*00bc*/ 	.word	0xffffffff


	//   ....[1]....
        /*00c0*/ 	.word	0xffffffff


	//   ....[2]....
        /*00c4*/ 	.word	0xffffffff


	//   ....[3]....
        /*00c8*/ 	.word	0xffffffff


	//   ....[4]....
        /*00cc*/ 	.word	0xffffffff


	//   ....[5]....
        /*00d0*/ 	.word	0xffffffff


	//   ....[6]....
        /*00d4*/ 	.word	0xffffffff


	//   ....[7]....
        /*00d8*/ 	.word	0xffffffff


	//   ....[8]....
        /*00dc*/ 	.word	0xffffffff


	//   ....[9]....
        /*00e0*/ 	.word	0xffffffff


	//   ....[10]....
        /*00e4*/ 	.word	0xffffffff


	//   ....[11]....
        /*00e8*/ 	.word	0xffffffff


	//   ....[12]....
        /*00ec*/ 	.word	0xffffffff


	//   ....[13]....
        /*00f0*/ 	.word	0xffffffff


	//----- nvinfo : EIATTR_COOP_GROUP_INSTR_OFFSETS
	.align		4
.L_41:
        /*00f4*/ 	.byte	0x04, 0x28
        /*00f6*/ 	.short	(.L_43 - .L_42)


	//   ....[0]....
.L_42:
        /*00f8*/ 	.word	0x000000c0


	//   ....[1]....
        /*00fc*/ 	.word	0x00000540


	//   ....[2]....
        /*0100*/ 	.word	0x000006d0


	//   ....[3]....
        /*0104*/ 	.word	0x00000860


	//   ....[4]....
        /*0108*/ 	.word	0x00000950


	//   ....[5]....
        /*010c*/ 	.word	0x00000ab0


	//   ....[6]....
        /*0110*/ 	.word	0x00000c40


	//   ....[7]....
        /*0114*/ 	.word	0x00000e80


	//   ....[8]....
        /*0118*/ 	.word	0x000026c0


	//   ....[9]....
        /*011c*/ 	.word	0x00003470


	//   ....[10]....
        /*0120*/ 	.word	0x00003980


	//   ....[11]....
        /*0124*/ 	.word	0x00003c30


	//   ....[12]....
        /*0128*/ 	.word	0x00004b50


	//   ....[13]....
        /*012c*/ 	.word	0x00004d70


	//----- nvinfo : EIATTR_VRC_CTA_INIT_COUNT
	.align		4
.L_43:
        /*0130*/ 	.byte	0x02, 0x4a
        /*0132*/ 	.byte	0x80
	.zero		1


	//----- nvinfo : EIATTR_SYSCALL_OFFSETS
	.align		4
        /*0134*/ 	.byte	0x04, 0x46
        /*0136*/ 	.short	(.L_45 - .L_44)


	//   ....[0]....
.L_44:
        /*0138*/ 	.word	0x000073a0


	//   ....[1]....
        /*013c*/ 	.word	0x00007490


	//   ....[2]....
        /*0140*/ 	.word	0x00007c50


	//   ....[3]....
        /*0144*/ 	.word	0x00008410


	//   ....[4]....
        /*0148*/ 	.word	0x00008bb0


	//   ....[5]....
        /*014c*/ 	.word	0x000093a0


	//   ....[6]....
        /*0150*/ 	.word	0x00009b90


	//   ....[7]....
        /*0154*/ 	.word	0x0000a3a0


	//   ....[8]....
        /*0158*/ 	.word	0x0000ab90


	//   ....[9]....
        /*015c*/ 	.word	0x0000b330


	//----- nvinfo : EIATTR_MBARRIER_INSTR_OFFSETS
	.align		4
.L_45:
        /*0160*/ 	.byte	0x04, 0x39
        /*0162*/ 	.short	(.L_47 - .L_46)


	//   ....[0]....
.L_46:
        /*0164*/ 	.word	0x00000680
        /*0168*/ 	.word	0x000000ff
        /*016c*/ 	.word	0x00000000
        /*0170*/ 	.short	0x0100
        /*0172*/ 	.byte	0x04
	.zero		1


	//   ....[1]....
        /*0174*/ 	.word	0x00000690
        /*0178*/ 	.word	0x000000ff
        /*017c*/ 	.word	0x00000010
        /*0180*/ 	.short	0x0100
        /*0182*/ 	.byte	0x04
	.zero		1


	//   ....[2]....
        /*0184*/ 	.word	0x000006a0
        /*0188*/ 	.word	0x000000ff
        /*018c*/ 	.word	0x00000008
        /*0190*/ 	.short	0x0100
        /*0192*/ 	.byte	0x04
	.zero		1


	//   ....[3]....
        /*0194*/ 	.word	0x000006b0
        /*0198*/ 	.word	0x000000ff
        /*019c*/ 	.word	0x00000018
        /*01a0*/ 	.short	0x0100
        /*01a2*/ 	.byte	0x04
	.zero		1


	//   ....[4]....
        /*01a4*/ 	.word	0x000007d0
        /*01a8*/ 	.word	0x000000ff
        /*01ac*/ 	.word	0x00000020
        /*01b0*/ 	.short	0x0100
        /*01b2*/ 	.byte	0x04
	.zero		1


	//   ....[5]....
        /*01b4*/ 	.word	0x000007e0
        /*01b8*/ 	.word	0x000000ff
        /*01bc*/ 	.word	0x00000040
        /*01c0*/ 	.short	0x0100
        /*01c2*/ 	.byte	0x04
	.zero		1


	//   ....[6]....
        /*01c4*/ 	.word	0x000007f0
        /*01c8*/ 	.word	0x000000ff
        /*01cc*/ 	.word	0x00000028
        /*01d0*/ 	.short	0x0100
        /*01d2*/ 	.byte	0x04
	.zero		1


	//   ....[7]....
        /*01d4*/ 	.word	0x00000800
        /*01d8*/ 	.word	0x000000ff
        /*01dc*/ 	.word	0x00000048
        /*01e0*/ 	.short	0x0100
        /*01e2*/ 	.byte	0x04
	.zero		1


	//   ....[8]....
        /*01e4*/ 	.word	0x00000810
        /*01e8*/ 	.word	0x000000ff
        /*01ec*/ 	.word	0x00000030
        /*01f0*/ 	.short	0x0100
        /*01f2*/ 	.byte	0x04
	.zero		1


	//   ....[9]....
        /*01f4*/ 	.word	0x00000820
        /*01f8*/ 	.word	0x000000ff
        /*01fc*/ 	.word	0x00000050
        /*0200*/ 	.short	0x0100
        /*0202*/ 	.byte	0x04
	.zero		1


	//   ....[10]....
        /*0204*/ 	.word	0x00000830
        /*0208*/ 	.word	0x000000ff
        /*020c*/ 	.word	0x00000038
        /*0210*/ 	.short	0x0100
        /*0212*/ 	.byte	0x04
	.zero		1


	//   ....[11]....
        /*0214*/ 	.word	0x00000840
        /*0218*/ 	.word	0x000000ff
        /*021c*/ 	.word	0x00000058
        /*0220*/ 	.short	0x0100
        /*0222*/ 	.byte	0x04
	.zero		1


	//   ....[12]....
        /*0224*/ 	.word	0x00000920
        /*0228*/ 	.word	0x000000ff
        /*022c*/ 	.word	0x00000060
        /*0230*/ 	.short	0x0100
        /*0232*/ 	.byte	0x06
	.zero		1


	//   ....[13]....
        /*0234*/ 	.word	0x00000930
        /*0238*/ 	.word	0x000000ff
        /*023c*/ 	.word	0x00000068
        /*0240*/ 	.short	0x0100
        /*0242*/ 	.byte	0x06
	.zero		1


	//   ....[14]....
        /*0244*/ 	.word	0x00000a60
        /*0248*/ 	.word	0x000000ff
        /*024c*/ 	.word	0x00000070
        /*0250*/ 	.short	0x0100
        /*0252*/ 	.byte	0x06
	.zero		1


	//   ....[15]....
        /*0254*/ 	.word	0x00000a70
        /*0258*/ 	.word	0x000000ff
        /*025c*/ 	.word	0x00000080
        /*0260*/ 	.short	0x0100
        /*0262*/ 	.byte	0x06
	.zero		1


	//   ....[16]....
        /*0264*/ 	.word	0x00000a80
        /*0268*/ 	.word	0x000000ff
        /*026c*/ 	.word	0x00000078
        /*0270*/ 	.short	0x0100
        /*0272*/ 	.byte	0x06
	.zero		1


	//   ....[17]....
        /*0274*/ 	.word	0x00000a90
        /*0278*/ 	.word	0x000000ff
        /*027c*/ 	.word	0x00000088
        /*0280*/ 	.short	0x0100
        /*0282*/ 	.byte	0x06
	.zero		1


	//   ....[18]....
        /*0284*/ 	.word	0x00000bb0
        /*0288*/ 	.word	0x000000ff
        /*028c*/ 	.word	0x00000090
        /*0290*/ 	.short	0x0100
        /*0292*/ 	.byte	0x04
	.zero		1


	//   ....[19]....
        /*0294*/ 	.word	0x00000bc0
        /*0298*/ 	.word	0x000000ff
        /*029c*/ 	.word	0x000000b0
        /*02a0*/ 	.short	0x0100
        /*02a2*/ 	.byte	0x04
	.zero		1


	//   ....[20]....
        /*02a4*/ 	.word	0x00000bd0
        /*02a8*/ 	.word	0x000000ff
        /*02ac*/ 	.word	0x00000098
        /*02b0*/ 	.short	0x0100
        /*02b2*/ 	.byte	0x04
	.zero		1


	//   ....[21]....
        /*02b4*/ 	.word	0x00000be0
        /*02b8*/ 	.word	0x000000ff
        /*02bc*/ 	.word	0x000000b8
        /*02c0*/ 	.short	0x0100
        /*02c2*/ 	.byte	0x04
	.zero		1


	//   ....[22]....
        /*02c4*/ 	.word	0x00000bf0
        /*02c8*/ 	.word	0x000000ff
        /*02cc*/ 	.word	0x000000a0
        /*02d0*/ 	.short	0x0100
        /*02d2*/ 	.byte	0x04
	.zero		1


	//   ....[23]....
        /*02d4*/ 	.word	0x00000c00
        /*02d8*/ 	.word	0x000000ff
        /*02dc*/ 	.word	0x000000c0
        /*02e0*/ 	.short	0x0100
        /*02e2*/ 	.byte	0x04
	.zero		1


	//   ....[24]....
        /*02e4*/ 	.word	0x00000c10
        /*02e8*/ 	.word	0x000000ff
        /*02ec*/ 	.word	0x000000a8
        /*02f0*/ 	.short	0x0100
        /*02f2*/ 	.byte	0x04
	.zero		1


	//   ....[25]....
        /*02f4*/ 	.word	0x00000c20
        /*02f8*/ 	.word	0x000000ff
        /*02fc*/ 	.word	0x000000c8
        /*0300*/ 	.short	0x0100
        /*0302*/ 	.byte	0x04
	.zero		1


	//   ....[26]....
        /*0304*/ 	.word	0x00000d10
        /*0308*/ 	.word	0x000000ff
        /*030c*/ 	.word	0x000000d0
        /*0310*/ 	.short	0x0100
        /*0312*/ 	.byte	0x04
	.zero		1


	//   ....[27]....
        /*0314*/ 	.word	0x00000d20
        /*0318*/ 	.word	0x000000ff
        /*031c*/ 	.word	0x000000e0
        /*0320*/ 	.short	0x0100
        /*0322*/ 	.byte	0x04
	.zero		1


	//   ....[28]....
        /*0324*/ 	.word	0x00000d30
        /*0328*/ 	.word	0x000000ff
        /*032c*/ 	.word	0x000000d8
        /*0330*/ 	.short	0x0100
        /*0332*/ 	.byte	0x04
	.zero		1


	//   ....[29]....
        /*0334*/ 	.word	0x00000d40
        /*0338*/ 	.word	0x000000ff
        /*033c*/ 	.word	0x000000e8
        /*0340*/ 	.short	0x0100
        /*0342*/ 	.byte	0x04
	.zero		1


	//   ....[30]....
        /*0344*/ 	.word	0x00000e40
        /*0348*/ 	.word	0x000000ff
        /*034c*/ 	.word	0x000000f0
        /*0350*/ 	.short	0x0100
        /*0352*/ 	.byte	0x06
	.zero		1


	//   ....[31]....
        /*0354*/ 	.word	0x00001a20
        /*0358*/ 	.word	0x00000000
        /*035c*/ 	.word	0x000000e0
        /*0360*/ 	.short	0x010a
        /*0362*/ 	.byte	0xff
	.zero		1


	//   ....[32]....
        /*0364*/ 	.word	0x00001a50
        /*0368*/ 	.word	0x00000000
        /*036c*/ 	.word	0x000000d0
        /*0370*/ 	.short	0x0101
        /*0372*/ 	.byte	0xff
	.zero		1


	//   ....[33]....
        /*0374*/ 	.word	0x00001b10
        /*0378*/ 	.word	0x000000ff
        /*037c*/ 	.word	0x00000010
        /*0380*/ 	.short	0x010a
        /*0382*/ 	.byte	0x04
	.zero		1


	//   ....[34]....
        /*0384*/ 	.word	0x00001be0
        /*0388*/ 	.word	0x000000ff
        /*038c*/ 	.word	0x00000010
        /*0390*/ 	.short	0x010a
        /*0392*/ 	.byte	0x07
	.zero		1


	//   ....[35]....
        /*0394*/ 	.word	0x00001d40
        /*0398*/ 	.word	0x000000ff
        /*039c*/ 	.word	0x00000010
        /*03a0*/ 	.short	0x010a
        /*03a2*/ 	.byte	0x04
	.zero		1


	//   ....[36]....
        /*03a4*/ 	.word	0x00002110
        /*03a8*/ 	.word	0x000000ff
        /*03ac*/ 	.word	0x00000068
        /*03b0*/ 	.short	0x0101
        /*03b2*/ 	.byte	0x16
	.zero		1


	//   ....[37]....
        /*03b4*/ 	.word	0x00002130
        /*03b8*/ 	.word	0x000000ff
        /*03bc*/ 	.word	0x00000010
        /*03c0*/ 	.short	0x010a
        /*03c2*/ 	.byte	0x04
	.zero		1


	//   ....[38]....
        /*03c4*/ 	.word	0x000021b0
        /*03c8*/ 	.word	0x000000ff
        /*03cc*/ 	.word	0x00000010
        /*03d0*/ 	.short	0x010a
        /*03d2*/ 	.byte	0x07
	.zero		1


	//   ....[39]....
        /*03d4*/ 	.word	0x000022f0
        /*03d8*/ 	.word	0x000000ff
        /*03dc*/ 	.word	0x00000010
        /*03e0*/ 	.short	0x010a
        /*03e2*/ 	.byte	0x04
	.zero		1


	//   ....[40]....
        /*03e4*/ 	.word	0x000026f0
        /*03e8*/ 	.word	0x00000003
        /*03ec*/ 	.word	0x00000070
        /*03f0*/ 	.short	0x010a
        /*03f2*/ 	.byte	0xff
	.zero		1


	//   ....[41]....
        /*03f4*/ 	.word	0x00002840
        /*03f8*/ 	.word	0x00000000
        /*03fc*/ 	.word	0x00000000
        /*0400*/ 	.short	0x0101
        /*0402*/ 	.byte	0xff
	.zero		1


	//   ....[42]....
        /*0404*/ 	.word	0x00002e00
        /*0408*/ 	.word	0x000000ff
        /*040c*/ 	.word	0x00000000
        /*0410*/ 	.short	0x010a
        /*0412*/ 	.byte	0x04
	.zero		1


	//   ....[43]....
        /*0414*/ 	.word	0x00002ea0
        /*0418*/ 	.word	0x00000000
        /*041c*/ 	.word	0x00000000
        /*0420*/ 	.short	0x010a
        /*0422*/ 	.byte	0xff
	.zero		1


	//   ....[44]....
        /*0424*/ 	.word	0x00002fd0
        /*0428*/ 	.word	0x00000000
        /*042c*/ 	.word	0x000000d0
        /*0430*/ 	.short	0x010a
        /*0432*/ 	.byte	0xff
	.zero		1


	//   ....[45]....
        /*0434*/ 	.word	0x00003040
        /*0438*/ 	.word	0x00000000
        /*043c*/ 	.word	0x00000000
        /*0440*/ 	.short	0x0101
        /*0442*/ 	.byte	0xff
	.zero		1


	//   ....[46]....
        /*0444*/ 	.word	0x00003060
        /*0448*/ 	.word	0x000000ff
        /*044c*/ 	.word	0x00000080
        /*0450*/ 	.short	0x010a
        /*0452*/ 	.byte	0x04
	.zero		1


	//   ....[47]....
        /*0454*/ 	.word	0x00003180
        /*0458*/ 	.word	0x00000000
        /*045c*/ 	.word	0x00000070
        /*0460*/ 	.short	0x010a
        /*0462*/ 	.byte	0xff
	.zero		1


	//   ....[48]....
        /*0464*/ 	.word	0x00003280
        /*0468*/ 	.word	0x00000000
        /*046c*/ 	.word	0x00000000
        /*0470*/ 	.short	0x0101
        /*0472*/ 	.byte	0xff
	.zero		1


	//   ....[49]....
        /*0474*/ 	.word	0x00003310
        /*0478*/ 	.word	0x000000ff
        /*047c*/ 	.word	0x00000080
        /*0480*/ 	.short	0x0106
        /*0482*/ 	.byte	0x04
	.zero		1


	//   ....[50]....
        /*0484*/ 	.word	0x00003330
        /*0488*/ 	.word	0x000000ff
        /*048c*/ 	.word	0x00000080
        /*0490*/ 	.short	0x010a
        /*0492*/ 	.byte	0x04
	.zero		1


	//   ....[51]....
        /*0494*/ 	.word	0x000033c0
        /*0498*/ 	.word	0x000000ff
        /*049c*/ 	.word	0x00000080
        /*04a0*/ 	.short	0x0106
        /*04a2*/ 	.byte	0x07
	.zero		1


	//   ....[52]....
        /*04a4*/ 	.word	0x00003400
        /*04a8*/ 	.word	0x00000000
        /*04ac*/ 	.word	0x00000080
        /*04b0*/ 	.short	0x010a
        /*04b2*/ 	.byte	0xff
	.zero		1


	//   ....[53]....
        /*04b4*/ 	.word	0x00003660
        /*04b8*/ 	.word	0x000000ff
        /*04bc*/ 	.word	0x00000008
        /*04c0*/ 	.short	0x010a
        /*04c2*/ 	.byte	0x05
	.zero		1


	//   ....[54]....
        /*04c4*/ 	.word	0x00003680
        /*04c8*/ 	.word	0x000000ff
        /*04cc*/ 	.word	0x00000008
        /*04d0*/ 	.short	0x010a
        /*04d2*/ 	.byte	0x05
	.zero		1


	//   ....[55]....
        /*04d4*/ 	.word	0x00003820
        /*04d8*/ 	.word	0x000000ff
        /*04dc*/ 	.word	0x00000008
        /*04e0*/ 	.short	0x010a
        /*04e2*/ 	.byte	0x05
	.zero		1


	//   ....[56]....
        /*04e4*/ 	.word	0x00003840
        /*04e8*/ 	.word	0x000000ff
        /*04ec*/ 	.word	0x00000008
        /*04f0*/ 	.short	0x010a
        /*04f2*/ 	.byte	0x05
	.zero		1


	//   ....[57]....
        /*04f4*/ 	.word	0x00003910
        /*04f8*/ 	.word	0x000000ff
        /*04fc*/ 	.word	0x00000000
        /*0500*/ 	.short	0x0101
        /*0502*/ 	.byte	0x04
	.zero		1


	//   ....[58]....
        /*0504*/ 	.word	0x00003cd0
        /*0508*/ 	.word	0x00000003
        /*050c*/ 	.word	0x00000070
        /*0510*/ 	.short	0x010a
        /*0512*/ 	.byte	0xff
	.zero		1


	//   ....[59]....
        /*0514*/ 	.word	0x00003d90
        /*0518*/ 	.word	0x00000003
        /*051c*/ 	.word	0x00000000
        /*0520*/ 	.short	0x0101
        /*0522*/ 	.byte	0xff
	.zero		1


	//   ....[60]....
        /*0524*/ 	.word	0x00003e80
        /*0528*/ 	.word	0x000000ff
        /*052c*/ 	.word	0x00000000
        /*0530*/ 	.short	0x010a
        /*0532*/ 	.byte	0x04
	.zero		1


	//   ....[61]....
        /*0534*/ 	.word	0x00003e90
        /*0538*/ 	.word	0x000000ff
        /*053c*/ 	.word	0x000000b0
        /*0540*/ 	.short	0x010a
        /*0542*/ 	.byte	0x07
	.zero		1


	//   ....[62]....
        /*0544*/ 	.word	0x00003f50
        /*0548*/ 	.word	0x000000ff
        /*054c*/ 	.word	0x00000000
        /*0550*/ 	.short	0x010a
        /*0552*/ 	.byte	0x05
	.zero		1


	//   ....[63]....
        /*0554*/ 	.word	0x000040a0
        /*0558*/ 	.word	0x000000ff
        /*055c*/ 	.word	0x00000000
        /*0560*/ 	.short	0x010a
        /*0562*/ 	.byte	0x07
	.zero		1


	//   ....[64]....
        /*0564*/ 	.word	0x00004810
        /*0568*/ 	.word	0x000000ff
        /*056c*/ 	.word	0x00000000
        /*0570*/ 	.short	0x010a
        /*0572*/ 	.byte	0x04
	.zero		1


	//   ....[65]....
        /*0574*/ 	.word	0x000048b0
        /*0578*/ 	.word	0x000000ff
        /*057c*/ 	.word	0x00000000
        /*0580*/ 	.short	0x010a
        /*0582*/ 	.byte	0x05
	.zero		1


	//   ....[66]....
        /*0584*/ 	.word	0x00004940
        /*0588*/ 	.word	0x000000ff
        /*058c*/ 	.word	0x00000000
        /*0590*/ 	.short	0x010a
        /*0592*/ 	.byte	0x05
	.zero		1


	//   ....[67]....
        /*0594*/ 	.word	0x000049e0
        /*0598*/ 	.word	0x00000002
        /*059c*/ 	.word	0x00000000
        /*05a0*/ 	.short	0x010a
        /*05a2*/ 	.byte	0xff
	.zero		1


	//   ....[68]....
        /*05a4*/ 	.word	0x00004a20
        /*05a8*/ 	.word	0x00000002
        /*05ac*/ 	.word	0x00000000
        /*05b0*/ 	.short	0x010a
        /*05b2*/ 	.byte	0xff
	.zero		1


	//   ....[69]....
        /*05b4*/ 	.word	0x00004aa0
        /*05b8*/ 	.word	0x000000ff
        /*05bc*/ 	.word	0x00000000
        /*05c0*/ 	.short	0x0101
        /*05c2*/ 	.byte	0x04
	.zero		1


	//   ....[70]....
        /*05c4*/ 	.word	0x00004ae0
        /*05c8*/ 	.word	0x000000ff
        /*05cc*/ 	.word	0x000000f0
        /*05d0*/ 	.short	0x010a
        /*05d2*/ 	.byte	0x3e
	.zero		1


	//   ....[71]....
        /*05d4*/ 	.word	0x00004b40
        /*05d8*/ 	.word	0x000000ff
        /*05dc*/ 	.word	0x00000000
        /*05e0*/ 	.short	0x0101
        /*05e2*/ 	.byte	0x04
	.zero		1


	//   ....[72]....
        /*05e4*/ 	.word	0x00005010
        /*05e8*/ 	.word	0x00000008
        /*05ec*/ 	.word	0x00000070
        /*05f0*/ 	.short	0x010a
        /*05f2*/ 	.byte	0xff
	.zero		1


	//   ....[73]....
        /*05f4*/ 	.word	0x00005180
        /*05f8*/ 	.word	0x00000000
        /*05fc*/ 	.word	0x00000000
        /*0600*/ 	.short	0x0101
        /*0602*/ 	.byte	0xff
	.zero		1


	//   ....[74]....
        /*0604*/ 	.word	0x00005670
        /*0608*/ 	.word	0x000000ff
        /*060c*/ 	.word	0x00000068
        /*0610*/ 	.short	0x010a
        /*0612*/ 	.byte	0x15
	.zero		1


	//   ....[75]....
        /*0614*/ 	.word	0x00005800
        /*0618*/ 	.word	0x000000ff
        /*061c*/ 	.word	0x00000040
        /*0620*/ 	.short	0x010a
        /*0622*/ 	.byte	0x15
	.zero		1


	//   ....[76]....
        /*0624*/ 	.word	0x000059d0
        /*0628*/ 	.word	0x000000ff
        /*062c*/ 	.word	0x00000020
        /*0630*/ 	.short	0x010b
        /*0632*/ 	.byte	0x15
	.zero		1


	//   ....[77]....
        /*0634*/ 	.word	0x000059f0
        /*0638*/ 	.word	0x000000ff
        /*063c*/ 	.word	0x00000000
        /*0640*/ 	.short	0x0101
        /*0642*/ 	.byte	0x06
	.zero		1


	//   ....[78]....
        /*0644*/ 	.word	0x00005a00
        /*0648*/ 	.word	0x000000ff
        /*064c*/ 	.word	0x00000048
        /*0650*/ 	.short	0x010a
        /*0652*/ 	.byte	0x15
	.zero		1


	//   ....[79]....
        /*0654*/ 	.word	0x00005bd0
        /*0658*/ 	.word	0x000000ff
        /*065c*/ 	.word	0x00000028
        /*0660*/ 	.short	0x010b
        /*0662*/ 	.byte	0x15
	.zero		1


	//   ....[80]....
        /*0664*/ 	.word	0x00005be0
        /*0668*/ 	.word	0x000000ff
        /*066c*/ 	.word	0x00000000
        /*0670*/ 	.short	0x0101
        /*0672*/ 	.byte	0x07
	.zero		1


	//   ....[81]....
        /*0674*/ 	.word	0x00005bf0
        /*0678*/ 	.word	0x000000ff
        /*067c*/ 	.word	0x00000050
        /*0680*/ 	.short	0x010a
        /*0682*/ 	.byte	0x15
	.zero		1


	//   ....[82]....
        /*0684*/ 	.word	0x00005dc0
        /*0688*/ 	.word	0x000000ff
        /*068c*/ 	.word	0x00000030
        /*0690*/ 	.short	0x010b
        /*0692*/ 	.byte	0x15
	.zero		1


	//   ....[83]....
        /*0694*/ 	.word	0x00005dd0
        /*0698*/ 	.word	0x000000ff
        /*069c*/ 	.word	0x00000000
        /*06a0*/ 	.short	0x0101
        /*06a2*/ 	.byte	0x1d
	.zero		1


	//   ....[84]....
        /*06a4*/ 	.word	0x00005de0
        /*06a8*/ 	.word	0x000000ff
        /*06ac*/ 	.word	0x00000058
        /*06b0*/ 	.short	0x010a
        /*06b2*/ 	.byte	0x15
	.zero		1


	//   ....[85]....
        /*06b4*/ 	.word	0x00005fb0
        /*06b8*/ 	.word	0x000000ff
        /*06bc*/ 	.word	0x00000038
        /*06c0*/ 	.short	0x010b
        /*06c2*/ 	.byte	0x15
	.zero		1


	//   ....[86]....
        /*06c4*/ 	.word	0x00005fd0
        /*06c8*/ 	.word	0x000000ff
        /*06cc*/ 	.word	0x00000000
        /*06d0*/ 	.short	0x0101
        /*06d2*/ 	.byte	0x18
	.zero		1


	//   ....[87]....
        /*06d4*/ 	.word	0x00005fe0
        /*06d8*/ 	.word	0x000000ff
        /*06dc*/ 	.word	0x00000040
        /*06e0*/ 	.short	0x010a
        /*06e2*/ 	.byte	0x15
	.zero		1


	//   ....[88]....
        /*06e4*/ 	.word	0x000061b0
        /*06e8*/ 	.word	0x000000ff
        /*06ec*/ 	.word	0x00000020
        /*06f0*/ 	.short	0x010b
        /*06f2*/ 	.byte	0x15
	.zero		1


	//   ....[89]....
        /*06f4*/ 	.word	0x000061c0
        /*06f8*/ 	.word	0x000000ff
        /*06fc*/ 	.word	0x00000000
        /*0700*/ 	.short	0x0101
        /*0702*/ 	.byte	0x06
	.zero		1


	//   ....[90]....
        /*0704*/ 	.word	0x000061d0
        /*0708*/ 	.word	0x000000ff
        /*070c*/ 	.word	0x00000048
        /*0710*/ 	.short	0x010a
        /*0712*/ 	.byte	0x15
	.zero		1


	//   ....[91]....
        /*0714*/ 	.word	0x000063a0
        /*0718*/ 	.word	0x000000ff
        /*071c*/ 	.word	0x00000028
        /*0720*/ 	.short	0x010b
        /*0722*/ 	.byte	0x15
	.zero		1


	//   ....[92]....
        /*0724*/ 	.word	0x000063b0
        /*0728*/ 	.word	0x000000ff
        /*072c*/ 	.word	0x00000000
        /*0730*/ 	.short	0x0101
        /*0732*/ 	.byte	0x07
	.zero		1


	//   ....[93]....
        /*0734*/ 	.word	0x000063c0
        /*0738*/ 	.word	0x000000ff
        /*073c*/ 	.word	0x00000050
        /*0740*/ 	.short	0x010a
        /*0742*/ 	.byte	0x15
	.zero		1


	//   ....[94]....
        /*0744*/ 	.word	0x000065a0
        /*0748*/ 	.word	0x000000ff
        /*074c*/ 	.word	0x00000030
        /*0750*/ 	.short	0x010b
        /*0752*/ 	.byte	0x15
	.zero		1


	//   ....[95]....
        /*0754*/ 	.word	0x000065b0
        /*0758*/ 	.word	0x000000ff
        /*075c*/ 	.word	0x00000000
        /*0760*/ 	.short	0x0101
        /*0762*/ 	.byte	0x1d
	.zero		1


	//   ....[96]....
        /*0764*/ 	.word	0x000065c0
        /*0768*/ 	.word	0x000000ff
        /*076c*/ 	.word	0x00000058
        /*0770*/ 	.short	0x010a
        /*0772*/ 	.byte	0x15
	.zero		1


	//   ....[97]....
        /*0774*/ 	.word	0x00006810
        /*0778*/ 	.word	0x000000ff
        /*077c*/ 	.word	0x00000038
        /*0780*/ 	.short	0x010b
        /*0782*/ 	.byte	0x15
	.zero		1


	//   ....[98]....
        /*0784*/ 	.word	0x00006820
        /*0788*/ 	.word	0x000000ff
        /*078c*/ 	.word	0x00000000
        /*0790*/ 	.short	0x0101
        /*0792*/ 	.byte	0x18
	.zero		1


	//   ....[99]....
        /*0794*/ 	.word	0x00006840
        /*0798*/ 	.word	0x000000ff
        /*079c*/ 	.word	0x00000040
        /*07a0*/ 	.short	0x010a
        /*07a2*/ 	.byte	0x15
	.zero		1


	//   ....[100]....
        /*07a4*/ 	.word	0x00006860
        /*07a8*/ 	.word	0x000000ff
        /*07ac*/ 	.word	0x00000048
        /*07b0*/ 	.short	0x010a
        /*07b2*/ 	.byte	0x15
	.zero		1


	//   ....[101]....
        /*07b4*/ 	.word	0x00006880
        /*07b8*/ 	.word	0x000000ff
        /*07bc*/ 	.word	0x00000050
        /*07c0*/ 	.short	0x010a
        /*07c2*/ 	.byte	0x15
	.zero		1


	//   ....[102]....
        /*07c4*/ 	.word	0x000068d0
        /*07c8*/ 	.word	0x00000002
        /*07cc*/ 	.word	0x00000058
        /*07d0*/ 	.short	0x010a
        /*07d2*/ 	.byte	0xff
	.zero		1


	//   ....[103]....
        /*07d4*/ 	.word	0x00006c30
        /*07d8*/ 	.word	0x00000003
        /*07dc*/ 	.word	0x00000070
        /*07e0*/ 	.short	0x010a
        /*07e2*/ 	.byte	0xff
	.zero		1


	//   ....[104]....
        /*07e4*/ 	.word	0x00006db0
        /*07e8*/ 	.word	0x00000000
        /*07ec*/ 	.word	0x00000000
        /*07f0*/ 	.short	0x0101
        /*07f2*/ 	.byte	0xff
	.zero		1


	//   ....[105]....
        /*07f4*/ 	.word	0x00007920
        /*07f8*/ 	.word	0x000000ff
        /*07fc*/ 	.word	0x00000020
        /*0800*/ 	.short	0x010a
        /*0802*/ 	.byte	0x2b
	.zero		1


	//   ....[106]....
        /*0804*/ 	.word	0x00007950
        /*0808*/ 	.word	0x00000046
        /*080c*/ 	.word	0x00000090
        /*0810*/ 	.short	0x010a
        /*0812*/ 	.byte	0xff
	.zero		1


	//   ....[107]....
        /*0814*/ 	.word	0x00007a40
        /*0818*/ 	.word	0x000000ff
        /*081c*/ 	.word	0x00000020
        /*0820*/ 	.short	0x010a
        /*0822*/ 	.byte	0x2b
	.zero		1


	//   ....[108]....
        /*0824*/ 	.word	0x00007b30
        /*0828*/ 	.word	0x00000046
        /*082c*/ 	.word	0x00000090
        /*0830*/ 	.short	0x010a
        /*0832*/ 	.byte	0xff
	.zero		1


	//   ....[109]....
        /*0834*/ 	.word	0x00008140
        /*0838*/ 	.word	0x00000000
        /*083c*/ 	.word	0x00000000
        /*0840*/ 	.short	0x0101
        /*0842*/ 	.byte	0xff
	.zero		1


	//   ....[110]....
        /*0844*/ 	.word	0x00008150
        /*0848*/ 	.word	0x00000002
        /*084c*/ 	.word	0x00000020
        /*0850*/ 	.short	0x010a
        /*0852*/ 	.byte	0xff
	.zero		1


	//   ....[111]....
        /*0854*/ 	.word	0x00008230
        /*0858*/ 	.word	0x00000002
        /*085c*/ 	.word	0x00000020
        /*0860*/ 	.short	0x010a
        /*0862*/ 	.byte	0xff
	.zero		1


	//   ....[112]....
        /*0864*/ 	.word	0x000088e0
        /*0868*/ 	.word	0x00000010
        /*086c*/ 	.word	0x00000000
        /*0870*/ 	.short	0x0101
        /*0872*/ 	.byte	0xff
	.zero		1


	//   ....[113]....
        /*0874*/ 	.word	0x00008900
        /*0878*/ 	.word	0x00000000
        /*087c*/ 	.word	0x00000020
        /*0880*/ 	.short	0x010a
        /*0882*/ 	.byte	0xff
	.zero		1


	//   ....[114]....
        /*0884*/ 	.word	0x000089d0
        /*0888*/ 	.word	0x00000000
        /*088c*/ 	.word	0x00000020
        /*0890*/ 	.short	0x010a
        /*0892*/ 	.byte	0xff
	.zero		1


	//   ....[115]....
        /*0894*/ 	.word	0x00009090
        /*0898*/ 	.word	0x00000010
        /*089c*/ 	.word	0x00000000
        /*08a0*/ 	.short	0x0101
        /*08a2*/ 	.byte	0xff
	.zero		1


	//   ....[116]....
        /*08a4*/ 	.word	0x000090b0
        /*08a8*/ 	.word	0x00000000
        /*08ac*/ 	.word	0x00000020
        /*08b0*/ 	.short	0x010a
        /*08b2*/ 	.byte	0xff
	.zero		1


	//   ....[117]....
        /*08b4*/ 	.word	0x00009180
        /*08b8*/ 	.word	0x00000000
        /*08bc*/ 	.word	0x00000020
        /*08c0*/ 	.short	0x010a
        /*08c2*/ 	.byte	0xff
	.zero		1


	//   ....[118]....
        /*08c4*/ 	.word	0x00009870
        /*08c8*/ 	.word	0x00000010
        /*08cc*/ 	.word	0x00000000
        /*08d0*/ 	.short	0x0101
        /*08d2*/ 	.byte	0xff
	.zero		1


	//   ....[119]....
        /*08d4*/ 	.word	0x00009890
        /*08d8*/ 	.word	0x00000000
        /*08dc*/ 	.word	0x00000020
        /*08e0*/ 	.short	0x010a
        /*08e2*/ 	.byte	0xff
	.zero		1


	//   ....[120]....
        /*08e4*/ 	.word	0x00009960
        /*08e8*/ 	.word	0x00000000
        /*08ec*/ 	.word	0x00000020
        /*08f0*/ 	.short	0x010a
        /*08f2*/ 	.byte	0xff
	.zero		1


	//   ....[121]....
        /*08f4*/ 	.word	0x0000a080
        /*08f8*/ 	.word	0x00000010
        /*08fc*/ 	.word	0x00000000
        /*0900*/ 	.short	0x0101
        /*0902*/ 	.byte	0xff
	.zero		1


	//   ....[122]....
        /*0904*/ 	.word	0x0000a0a0
        /*0908*/ 	.word	0x00000000
        /*090c*/ 	.word	0x00000020
        /*0910*/ 	.short	0x010a
        /*0912*/ 	.byte	0xff
	.zero		1


	//   ....[123]....
        /*0914*/ 	.word	0x0000a170
        /*0918*/ 	.word	0x00000000
        /*091c*/ 	.word	0x00000020
        /*0920*/ 	.short	0x010a
        /*0922*/ 	.byte	0xff
	.zero		1


	//   ....[124]....
        /*0924*/ 	.word	0x0000a870
        /*0928*/ 	.word	0x00000010
        /*092c*/ 	.word	0x00000000
        /*0930*/ 	.short	0x0101
        /*0932*/ 	.byte	0xff
	.zero		1


	//   ....[125]....
        /*0934*/ 	.word	0x0000a890
        /*0938*/ 	.word	0x00000000
        /*093c*/ 	.word	0x00000020
        /*0940*/ 	.short	0x010a
        /*0942*/ 	.byte	0xff
	.zero		1


	//   ....[126]....
        /*0944*/ 	.word	0x0000a960
        /*0948*/ 	.word	0x00000000
        /*094c*/ 	.word	0x00000020
        /*0950*/ 	.short	0x010a
        /*0952*/ 	.byte	0xff
	.zero		1


	//   ....[127]....
        /*0954*/ 	.word	0x0000b060
        /*0958*/ 	.word	0x00000010
        /*095c*/ 	.word	0x00000000
        /*0960*/ 	.short	0x0101
        /*0962*/ 	.byte	0xff
	.zero		1


	//   ....[128]....
        /*0964*/ 	.word	0x0000b080
        /*0968*/ 	.word	0x00000000
        /*096c*/ 	.word	0x00000020
        /*0970*/ 	.short	0x010a
        /*0972*/ 	.byte	0xff
	.zero		1


	//   ....[129]....
        /*0974*/ 	.word	0x0000b150
        /*0978*/ 	.word	0x00000000
        /*097c*/ 	.word	0x00000020
        /*0980*/ 	.short	0x010a
        /*0982*/ 	.byte	0xff
	.zero		1


	//   ....[130]....
        /*0984*/ 	.word	0x0000b3c0
        /*0988*/ 	.word	0x00000046
        /*098c*/ 	.word	0x00000000
        /*0990*/ 	.short	0x0101
        /*0992*/ 	.byte	0xff
	.zero		1


	//   ....[131]....
        /*0994*/ 	.word	0x0000b850
        /*0998*/ 	.word	0x00000000
        /*099c*/ 	.word	0x00000000
        /*09a0*/ 	.short	0x0101
        /*09a2*/ 	.byte	0xff
	.zero		1


	//   ....[132]....
        /*09a4*/ 	.word	0x0000baf0
        /*09a8*/ 	.word	0x000000ff
        /*09ac*/ 	.word	0x00000000
        /*09b0*/ 	.short	0x0101
        /*09b2*/ 	.byte	0x04
	.zero		1


	//   ....[133]....
        /*09b4*/ 	.word	0x0000bb10
        /*09b8*/ 	.word	0x00000000
        /*09bc*/ 	.word	0x000000e0
        /*09c0*/ 	.short	0x010a
        /*09c2*/ 	.byte	0xff
	.zero		1


	//   ....[134]....
        /*09c4*/ 	.word	0x0000bb70
        /*09c8*/ 	.word	0x00000000
        /*09cc*/ 	.word	0x00000010
        /*09d0*/ 	.short	0x010a
        /*09d2*/ 	.byte	0xff
	.zero		1


	//   ....[135]....
        /*09d4*/ 	.word	0x0000bbd0
        /*09d8*/ 	.word	0x00000000
        /*09dc*/ 	.word	0x00000010
        /*09e0*/ 	.short	0x010a
        /*09e2*/ 	.byte	0xff
	.zero		1


	//   ....[136]....
        /*09e4*/ 	.word	0x0000bc20
        /*09e8*/ 	.word	0x00000003
        /*09ec*/ 	.word	0x00000070
        /*09f0*/ 	.short	0x010a
        /*09f2*/ 	.byte	0xff
	.zero		1


	//   ....[137]....
        /*09f4*/ 	.word	0x0000bc80
        /*09f8*/ 	.word	0x00000000
        /*09fc*/ 	.word	0x00000000
        /*0a00*/ 	.short	0x010a
        /*0a02*/ 	.byte	0xff
	.zero		1


	//   ....[138]....
        /*0a04*/ 	.word	0x0000bcd0
        /*0a08*/ 	.word	0x00000000
        /*0a0c*/ 	.word	0x000000d0
        /*0a10*/ 	.short	0x010a
        /*0a12*/ 	.byte	0xff
	.zero		1


	//   ....[139]....
        /*0a14*/ 	.word	0x0000bd30
        /*0a18*/ 	.word	0x00000000
        /*0a1c*/ 	.word	0x00000080
        /*0a20*/ 	.short	0x010a
        /*0a22*/ 	.byte	0xff
	.zero		1


	//   ....[140]....
        /*0a24*/ 	.word	0x0000bd80
        /*0a28*/ 	.word	0x00000000
        /*0a2c*/ 	.word	0x00000070
        /*0a30*/ 	.short	0x010a
        /*0a32*/ 	.byte	0xff
	.zero		1


	//   ....[141]....
        /*0a34*/ 	.word	0x0000bde0
        /*0a38*/ 	.word	0x00000000
        /*0a3c*/ 	.word	0x00000080
        /*0a40*/ 	.short	0x010a
        /*0a42*/ 	.byte	0xff
	.zero		1


	//   ....[142]....
        /*0a44*/ 	.word	0x0000be40
        /*0a48*/ 	.word	0x00000007
        /*0a4c*/ 	.word	0x00000008
        /*0a50*/ 	.short	0x010a
        /*0a52*/ 	.byte	0xff
	.zero		1


	//   ....[143]....
        /*0a54*/ 	.word	0x0000bf30
        /*0a58*/ 	.word	0x00000005
        /*0a5c*/ 	.word	0x00000008
        /*0a60*/ 	.short	0x010a
        /*0a62*/ 	.byte	0xff
	.zero		1


	//   ....[144]....
        /*0a64*/ 	.word	0x0000bf80
        /*0a68*/ 	.word	0x00000003
        /*0a6c*/ 	.word	0x00000070
        /*0a70*/ 	.short	0x010a
        /*0a72*/ 	.byte	0xff
	.zero		1


	//   ....[145]....
        /*0a74*/ 	.word	0x0000bff0
        /*0a78*/ 	.word	0x00000003
        /*0a7c*/ 	.word	0x000000b0
        /*0a80*/ 	.short	0x010a
        /*0a82*/ 	.byte	0xff
	.zero		1


	//   ....[146]....
        /*0a84*/ 	.word	0x0000c050
        /*0a88*/ 	.word	0x00000003
        /*0a8c*/ 	.word	0x00000000
        /*0a90*/ 	.short	0x010a
        /*0a92*/ 	.byte	0xff
	.zero		1


	//   ....[147]....
        /*0a94*/ 	.word	0x0000c0b0
        /*0a98*/ 	.word	0x00000002
        /*0a9c*/ 	.word	0x00000000
        /*0aa0*/ 	.short	0x010a
        /*0aa2*/ 	.byte	0xff
	.zero		1


	//   ....[148]....
        /*0aa4*/ 	.word	0x0000c110
        /*0aa8*/ 	.word	0x00000002
        /*0aac*/ 	.word	0x00000000
        /*0ab0*/ 	.short	0x010a
        /*0ab2*/ 	.byte	0xff
	.zero		1


	//   ....[149]....
        /*0ab4*/ 	.word	0x0000c170
        /*0ab8*/ 	.word	0x00000002
        /*0abc*/ 	.word	0x00000000
        /*0ac0*/ 	.short	0x010a
        /*0ac2*/ 	.byte	0xff
	.zero		1


	//   ....[150]....
        /*0ac4*/ 	.word	0x0000c1d0
        /*0ac8*/ 	.word	0x00000002
        /*0acc*/ 	.word	0x000000f0
        /*0ad0*/ 	.short	0x010a
        /*0ad2*/ 	.byte	0xff
	.zero		1


	//   ....[151]....
        /*0ad4*/ 	.word	0x0000c220
        /*0ad8*/ 	.word	0x00000008
        /*0adc*/ 	.word	0x00000070
        /*0ae0*/ 	.short	0x010a
        /*0ae2*/ 	.byte	0xff
	.zero		1


	//   ....[152]....
        /*0ae4*/ 	.word	0x0000c280
        /*0ae8*/ 	.word	0x00000000
        /*0aec*/ 	.word	0x00000068
        /*0af0*/ 	.short	0x010a
        /*0af2*/ 	.byte	0xff
	.zero		1


	//   ....[153]....
        /*0af4*/ 	.word	0x0000c2e0
        /*0af8*/ 	.word	0x00000000
        /*0afc*/ 	.word	0x00000040
        /*0b00*/ 	.short	0x010a
        /*0b02*/ 	.byte	0xff
	.zero		1


	//   ....[154]....
        /*0b04*/ 	.word	0x0000c340
        /*0b08*/ 	.word	0x00000000
        /*0b0c*/ 	.word	0x00000048
        /*0b10*/ 	.short	0x010a
        /*0b12*/ 	.byte	0xff
	.zero		1


	//   ....[155]....
        /*0b14*/ 	.word	0x0000c3a0
        /*0b18*/ 	.word	0x00000000
        /*0b1c*/ 	.word	0x00000050
        /*0b20*/ 	.short	0x010a
        /*0b22*/ 	.byte	0xff
	.zero		1


	//   ....[156]....
        /*0b24*/ 	.word	0x0000c400
        /*0b28*/ 	.word	0x00000000
        /*0b2c*/ 	.word	0x00000058
        /*0b30*/ 	.short	0x010a
        /*0b32*/ 	.byte	0xff
	.zero		1


	//   ....[157]....
        /*0b34*/ 	.word	0x0000c460
        /*0b38*/ 	.word	0x00000000
        /*0b3c*/ 	.word	0x00000040
        /*0b40*/ 	.short	0x010a
        /*0b42*/ 	.byte	0xff
	.zero		1


	//   ....[158]....
        /*0b44*/ 	.word	0x0000c4c0
        /*0b48*/ 	.word	0x00000000
        /*0b4c*/ 	.word	0x00000048
        /*0b50*/ 	.short	0x010a
        /*0b52*/ 	.byte	0xff
	.zero		1


	//   ....[159]....
        /*0b54*/ 	.word	0x0000c520
        /*0b58*/ 	.word	0x00000000
        /*0b5c*/ 	.word	0x00000050
        /*0b60*/ 	.short	0x010a
        /*0b62*/ 	.byte	0xff
	.zero		1


	//   ....[160]....
        /*0b64*/ 	.word	0x0000c580
        /*0b68*/ 	.word	0x00000000
        /*0b6c*/ 	.word	0x00000058
        /*0b70*/ 	.short	0x010a
        /*0b72*/ 	.byte	0xff
	.zero		1


	//   ....[161]....
        /*0b74*/ 	.word	0x0000c5e0
        /*0b78*/ 	.word	0x00000000
        /*0b7c*/ 	.word	0x00000040
        /*0b80*/ 	.short	0x010a
        /*0b82*/ 	.byte	0xff
	.zero		1


	//   ....[162]....
        /*0b84*/ 	.word	0x0000c640
        /*0b88*/ 	.word	0x00000000
        /*0b8c*/ 	.word	0x00000048
        /*0b90*/ 	.short	0x010a
        /*0b92*/ 	.byte	0xff
	.zero		1


	//   ....[163]....
        /*0b94*/ 	.word	0x0000c6a0
        /*0b98*/ 	.word	0x00000002
        /*0b9c*/ 	.word	0x00000050
        /*0ba0*/ 	.short	0x010a
        /*0ba2*/ 	.byte	0xff
	.zero		1


	//   ....[164]....
        /*0ba4*/ 	.word	0x0000c6f0
        /*0ba8*/ 	.word	0x00000003
        /*0bac*/ 	.word	0x00000070
        /*0bb0*/ 	.short	0x010a
        /*0bb2*/ 	.byte	0xff
	.zero		1


	//   ....[165]....
        /*0bb4*/ 	.word	0x0000c750
        /*0bb8*/ 	.word	0x00000002
        /*0bbc*/ 	.word	0x00000020
        /*0bc0*/ 	.short	0x010a
        /*0bc2*/ 	.byte	0xff
	.zero		1


	//   ....[166]....
        /*0bc4*/ 	.word	0x0000c7a0
        /*0bc8*/ 	.word	0x00000046
        /*0bcc*/ 	.word	0x00000090
        /*0bd0*/ 	.short	0x010a
        /*0bd2*/ 	.byte	0xff
	.zero		1


	//   ....[167]....
        /*0bd4*/ 	.word	0x0000c7f0
        /*0bd8*/ 	.word	0x00000002
        /*0bdc*/ 	.word	0x00000020
        /*0be0*/ 	.short	0x010a
        /*0be2*/ 	.byte	0xff
	.zero		1


	//   ....[168]....
        /*0be4*/ 	.word	0x0000c840
        /*0be8*/ 	.word	0x00000000
        /*0bec*/ 	.word	0x00000020
        /*0bf0*/ 	.short	0x010a
        /*0bf2*/ 	.byte	0xff
	.zero		1


	//   ....[169]....
        /*0bf4*/ 	.word	0x0000c890
        /*0bf8*/ 	.word	0x00000000
        /*0bfc*/ 	.word	0x00000020
        /*0c00*/ 	.short	0x010a
        /*0c02*/ 	.byte	0xff
	.zero		1


	//   ....[170]....
        /*0c04*/ 	.word	0x0000c8e0
        /*0c08*/ 	.word	0x00000000
        /*0c0c*/ 	.word	0x00000020
        /*0c10*/ 	.short	0x010a
        /*0c12*/ 	.byte	0xff
	.zero		1


	//   ....[171]....
        /*0c14*/ 	.word	0x0000c930
        /*0c18*/ 	.word	0x00000000
        /*0c1c*/ 	.word	0x00000020
        /*0c20*/ 	.short	0x010a
        /*0c22*/ 	.byte	0xff
	.zero		1


	//   ....[172]....
        /*0c24*/ 	.word	0x0000c980
        /*0c28*/ 	.word	0x00000000
        /*0c2c*/ 	.word	0x00000020
        /*0c30*/ 	.short	0x010a
        /*0c32*/ 	.byte	0xff
	.zero		1


	//   ....[173]....
        /*0c34*/ 	.word	0x0000c9d0
        /*0c38*/ 	.word	0x00000000
        /*0c3c*/ 	.word	0x00000020
        /*0c40*/ 	.short	0x010a
        /*0c42*/ 	.byte	0xff
	.zero		1


	//----- nvinfo : EIATTR_NUM_MBARRIERS
	.align		4
.L_47:
        /*0c44*/ 	.byte	0x03, 0x38
        /*0c46*/ 	.short	0x001f


	//----- nvinfo : EIATTR_EXIT_INSTR_OFFSETS
	.align		4
        /*0c48*/ 	.byte	0x04, 0x1c
        /*0c4a*/ 	.short	(.L_49 - .L_48)


	//   ....[0]....
.L_48:
        /*0c4c*/ 	.word	0x00002ed0


	//   ....[1]....
        /*0c50*/ 	.word	0x000033d0


	//   ....[2]....
        /*0c54*/ 	.word	0x00003430


	//   ....[3]....
        /*0c58*/ 	.word	0x00004d80


	//   ....[4]....
        /*0c5c*/ 	.word	0x00006900


	//   ....[5]....
        /*0c60*/ 	.word	0x00006940


	//   ....[6]....
        /*0c64*/ 	.word	0x0000b9e0


	//   ....[7]....
        /*0c68*/ 	.word	0x0000ba60


	//   ....[8]....
        /*0c6c*/ 	.word	0x0000ba90


	//   ....[9]....
        /*0c70*/ 	.word	0x0000bb00


	//----- nvinfo : EIATTR_MAX_THREADS
	.align		4
.L_49:
        /*0c74*/ 	.byte	0x04, 0x05
        /*0c76*/ 	.short	(.L_51 - .L_50)
.L_50:
        /*0c78*/ 	.word	0x00000100
        /*0c7c*/ 	.word	0x00000001
        /*0c80*/ 	.word	0x00000001


	//----- nvinfo : EIATTR_CRS_STACK_SIZE
	.align		4
.L_51:
        /*0c84*/ 	.byte	0x04, 0x1e
        /*0c86*/ 	.short	(.L_53 - .L_52)
.L_52:
        /*0c88*/ 	.word	0x00000000


	//----- nvinfo : EIATTR_CBANK_PARAM_SIZE
	.align		4
.L_53:
        /*0c8c*/ 	.byte	0x03, 0x19
        /*0c8e*/ 	.short	0x0800


	//----- nvinfo : EIATTR_PARAM_CBANK
	.align		4
        /*0c90*/ 	.byte	0x04, 0x0a
        /*0c92*/ 	.short	(.L_55 - .L_54)
	.align		4
.L_54:
        /*0c94*/ 	.word	index@(.nv.constant0._ZN7cutlass13device_kernelINS_4gemm6kernel13GemmUniversalIN4cute5tupleIJiiiiEEENS1_10collective13CollectiveMmaINS1_35MainloopSm100TmaUmmaWarpSpecializedILi2ELi2ELi4ENS5_IJNS4_1CILi4EEENSA_ILi1EEESC_EEEEENS5_IJNSA_ILi128EEENSA_ILi256EEESF_EEEfNS5_IJlSC_lEEEfSI_NS4_8TiledMMAINS4_8MMA_AtomIJNS4_23SM100_MMA_TF32_2x1SM_SSINS_10tfloat32_tESM_fLi128ELi256ELNS4_4UMMA5MajorE0ELSO_0ELNSN_7ScaleInE0ELSP_0EEEEEENS4_6LayoutINS5_IJSC_SC_SC_EEENS5_IJNSA_ILi0EEESU_SU_EEEEENS5_IJNS4_10UnderscoreESX_SX_EEEEENS4_18SM100_TMA_2SM_LOADENS4_14ComposedLayoutINS4_7SwizzleILi3ELi4ELi3EEENS4_18smem_ptr_flag_bitsILi32EEENSS_INS5_IJNSA_ILi8EEENSA_ILi32EEEEEENS5_IJS17_SC_EEEEEEEvNS4_8identityENS4_28SM100_TMA_2SM_LOAD_MULTICASTES1B_vS1C_EENS_8epilogue10collective18CollectiveEpilogueINS1F_23Sm100TmaWarpSpecializedILi4ELi2ELi16ELb1ELb0EEEJNS5_IJNSA_ILi64EEESG_SF_EEENS5_IJNSS_IS1K_SC_EENSS_INS5_IJNSA_ILi16EEENSA_ILi2EEEEEENS5_IJSC_SF_EEEEEEEEfSI_fSI_NS1F_6fusion15FusionCallbacksIS1J_NS1T_17LinearCombinationIffffLNS_15FloatRoundStyleE2EEES1L_S1S_JEEENS4_5SM1004TMEM4LOAD26SM100_TMEM_LOAD_32dp32b16xENS4_13SM90_TMA_LOADENS11_INS12_ILi2ELi4ELi3EEES15_NSS_INS5_IJS16_S1N_EEENS5_IJS1N_SC_EEEEEEENS4_39AutoVectorizingCopyWithAssumedAlignmentILi128EEENS4_14SM90_TMA_STOREES28_S2A_S2A_EEEvvEEEEvNT_6ParamsE)
        /*0c98*/ 	.short	0x0380
        /*0c9a*/ 	.short	0x0800


	//----- nvinfo : EIATTR_SW_WAR
	.align		4
.L_55:
        /*0c9c*/ 	.byte	0x04, 0x36
        /*0c9e*/ 	.short	(.L_57 - .L_56)
.L_56:
        /*0ca0*/ 	.word	0x00000008
.L_57:


//--------------------- .nv.callgraph             --------------------------
	.section	.nv.callgraph,"",@"SHT_CUDA_CALLGRAPH"
	.align	4
	.sectionentsize	8
	.align		4
        /*0000*/ 	.word	0x00000000
	.align		4
        /*0004*/ 	.word	0xffffffff
	.align		4
        /*0008*/ 	.word	index@(_ZN7cutlass13device_kernelINS_4gemm6kernel13GemmUniversalIN4cute5tupleIJiiiiEEENS1_10collective13CollectiveMmaINS1_35MainloopSm100TmaUmmaWarpSpecializedILi2ELi2ELi4ENS5_IJNS4_1CILi4EEENSA_ILi1EEESC_EEEEENS5_IJNSA_ILi128EEENSA_ILi256EEESF_EEEfNS5_IJlSC_lEEEfSI_NS4_8TiledMMAINS4_8MMA_AtomIJNS4_23SM100_MMA_TF32_2x1SM_SSINS_10tfloat32_tESM_fLi128ELi256ELNS4_4UMMA5MajorE0ELSO_0ELNSN_7ScaleInE0ELSP_0EEEEEENS4_6LayoutINS5_IJSC_SC_SC_EEENS5_IJNSA_ILi0EEESU_SU_EEEEENS5_IJNS4_10UnderscoreESX_SX_EEEEENS4_18SM100_TMA_2SM_LOADENS4_14ComposedLayoutINS4_7SwizzleILi3ELi4ELi3EEENS4_18smem_ptr_flag_bitsILi32EEENSS_INS5_IJNSA_ILi8EEENSA_ILi32EEEEEENS5_IJS17_SC_EEEEEEEvNS4_8identityENS4_28SM100_TMA_2SM_LOAD_MULTICASTES1B_vS1C_EENS_8epilogue10collective18CollectiveEpilogueINS1F_23Sm100TmaWarpSpecializedILi4ELi2ELi16ELb1ELb0EEEJNS5_IJNSA_ILi64EEESG_SF_EEENS5_IJNSS_IS1K_SC_EENSS_INS5_IJNSA_ILi16EEENSA_ILi2EEEEEENS5_IJSC_SF_EEEEEEEEfSI_fSI_NS1F_6fusion15FusionCallbacksIS1J_NS1T_17LinearCombinationIffffLNS_15FloatRoundStyleE2EEES1L_S1S_JEEENS4_5SM1004TMEM4LOAD26SM100_TMEM_LOAD_32dp32b16xENS4_13SM90_TMA_LOADENS11_INS12_ILi2ELi4ELi3EEES15_NSS_INS5_IJS16_S1N_EEENS5_IJS1N_SC_EEEEEEENS4_39AutoVectorizingCopyWithAssumedAlignmentILi128EEENS4_14SM90_TMA_STOREES28_S2A_S2A_EEEvvEEEEvNT_6ParamsE)
	.align		4
        /*000c*/ 	.word	index@(__assertfail)
	.align		4
        /*0010*/ 	.word	0x00000000
	.align		4
        /*0014*/ 	.word	0xfffffffe
	.align		4
        /*0018*/ 	.word	0x00000000
	.align		4
        /*001c*/ 	.word	0xfffffffd
	.align		4
        /*0020*/ 	.word	0x00000000
	.align		4
        /*0024*/ 	.word	0xfffffffc


//--------------------- .nv.constant4             --------------------------
	.section	.nv.constant4,"a",@progbits
	.align	8
	.align		8
.nv.constant4:
        /*0000*/ 	.dword	__assertfail
	.align		8
        /*0008*/ 	.dword	__unnamed_1
	.align		8
        /*0010*/ 	.dword	__unnamed_2
	.align		8
        /*0018*/ 	.dword	_ZN40_INTERNAL_d4b61c74_4_k_cu_229bfbdf_246824cuda3std3__45__cpo5beginE
	.align		8
        /*0020*/ 	.dword	_ZN40_INTERNAL_d4b61c74_4_k_cu_229bfbdf_246824cuda3std3__45__cpo3endE
	.align		8
        /*0028*/ 	.dword	_ZN40_INTERNAL_d4b61c74_4_k_cu_229bfbdf_246824cuda3std3__45__cpo6cbeginE
	.align		8
        /*0030*/ 	.dword	_ZN40_INTERNAL_d4b61c74_4_k_cu_229bfbdf_246824cuda3std3__45__cpo4cendE
	.align		8
        /*0038*/ 	.dword	_ZN40_INTERNAL_d4b61c74_4_k_cu_229bfbdf_246824cuda3std3__442_GLOBAL__N__d4b61c74_4_k_cu_229bfbdf_246826ignoreE
	.align		8
        /*0040*/ 	.dword	_ZN40_INTERNAL_d4b61c74_4_k_cu_229bfbdf_246824cuda3std3__419piecewise_constructE
	.align		8
        /*0048*/ 	.dword	_ZN40_INTERNAL_d4b61c74_4_k_cu_229bfbdf_246824cuda3std3__48in_placeE
	.align		8
        /*0050*/ 	.dword	_ZN40_INTERNAL_d4b61c74_4_k_cu_229bfbdf_246824cuda3std6ranges3__45__cpo4swapE
	.align		8
        /*0058*/ 	.dword	_ZN40_INTERNAL_d4b61c74_4_k_cu_229bfbdf_246824cuda3std6ranges3__45__cpo9iter_moveE
	.align		8
        /*0060*/ 	.dword	_ZN40_INTERNAL_d4b61c74_4_k_cu_229bfbdf_246824cute7productE
	.align		8
        /*0068*/ 	.dword	_ZN40_INTERNAL_d4b61c74_4_k_cu_229bfbdf_246824cute1_E
	.align		8
        /*0070*/ 	.dword	$str$25
	.align		8
        /*0078*/ 	.dword	$str$26
	.align		8
        /*0080*/ 	.dword	$str$27
	.align		8
        /*0088*/ 	.dword	$str$28


//--------------------- .text._ZN7cutlass13device_kernelINS_4gemm6kernel13GemmUniversalIN4cute5tupleIJiiiiEEENS1_10collective13CollectiveMmaINS1_35MainloopSm100TmaUmmaWarpSpecializedILi2ELi2ELi4ENS5_IJNS4_1CILi4EEENSA_ILi1EEESC_EEEEENS5_IJNSA_ILi128EEENSA_ILi256EEESF_EEEfNS5_IJlSC_lEEEfSI_NS4_8TiledMMAINS4_8MMA_AtomIJNS4_23SM100_MMA_TF32_2x1SM_SSINS_10tfloat32_tESM_fLi128ELi256ELNS4_4UMMA5MajorE0ELSO_0ELNSN_7ScaleInE0ELSP_0EEEEEENS4_6LayoutINS5_IJSC_SC_SC_EEENS5_IJNSA_ILi0EEESU_SU_EEEEENS5_IJNS4_10UnderscoreESX_SX_EEEEENS4_18SM100_TMA_2SM_LOADENS4_14ComposedLayoutINS4_7SwizzleILi3ELi4ELi3EEENS4_18smem_ptr_flag_bitsILi32EEENSS_INS5_IJNSA_ILi8EEENSA_ILi32EEEEEENS5_IJS17_SC_EEEEEEEvNS4_8identityENS4_28SM100_TMA_2SM_LOAD_MULTICASTES1B_vS1C_EENS_8epilogue10collective18CollectiveEpilogueINS1F_23Sm100TmaWarpSpecializedILi4ELi2ELi16ELb1ELb0EEEJNS5_IJNSA_ILi64EEESG_SF_EEENS5_IJNSS_IS1K_SC_EENSS_INS5_IJNSA_ILi16EEENSA_ILi2EEEEEENS5_IJSC_SF_EEEEEEEEfSI_fSI_NS1F_6fusion15FusionCallbacksIS1J_NS1T_17LinearCombinationIffffLNS_15FloatRoundStyleE2EEES1L_S1S_JEEENS4_5SM1004TMEM4LOAD26SM100_TMEM_LOAD_32dp32b16xENS4_13SM90_TMA_LOADENS11_INS12_ILi2ELi4ELi3EEES15_NSS_INS5_IJS16_S1N_EEENS5_IJS1N_SC_EEEEEEENS4_39AutoVectorizingCopyWithAssumedAlignmentILi128EEENS4_14SM90_TMA_STOREES28_S2A_S2A_EEEvvEEEEvNT_6ParamsE --------------------------
	.section	.text._ZN7cutlass13device_kernelINS_4gemm6kernel13GemmUniversalIN4cute5tupleIJiiiiEEENS1_10collective13CollectiveMmaINS1_35MainloopSm100TmaUmmaWarpSpecializedILi2ELi2ELi4ENS5_IJNS4_1CILi4EEENSA_ILi1EEESC_EEEEENS5_IJNSA_ILi128EEENSA_ILi256EEESF_EEEfNS5_IJlSC_lEEEfSI_NS4_8TiledMMAINS4_8MMA_AtomIJNS4_23SM100_MMA_TF32_2x1SM_SSINS_10tfloat32_tESM_fLi128ELi256ELNS4_4UMMA5MajorE0ELSO_0ELNSN_7ScaleInE0ELSP_0EEEEEENS4_6LayoutINS5_IJSC_SC_SC_EEENS5_IJNSA_ILi0EEESU_SU_EEEEENS5_IJNS4_10UnderscoreESX_SX_EEEEENS4_18SM100_TMA_2SM_LOADENS4_14ComposedLayoutINS4_7SwizzleILi3ELi4ELi3EEENS4_18smem_ptr_flag_bitsILi32EEENSS_INS5_IJNSA_ILi8EEENSA_ILi32EEEEEENS5_IJS17_SC_EEEEEEEvNS4_8identityENS4_28SM100_TMA_2SM_LOAD_MULTICASTES1B_vS1C_EENS_8epilogue10collective18CollectiveEpilogueINS1F_23Sm100TmaWarpSpecializedILi4ELi2ELi16ELb1ELb0EEEJNS5_IJNSA_ILi64EEESG_SF_EEENS5_IJNSS_IS1K_SC_EENSS_INS5_IJNSA_ILi16EEENSA_ILi2EEEEEENS5_IJSC_SF_EEEEEEEEfSI_fSI_NS1F_6fusion15FusionCallbacksIS1J_NS1T_17LinearCombinationIffffLNS_15FloatRoundStyleE2EEES1L_S1S_JEEENS4_5SM1004TMEM4LOAD26SM100_TMEM_LOAD_32dp32b16xENS4_13SM90_TMA_LOADENS11_INS12_ILi2ELi4ELi3EEES15_NSS_INS5_IJS16_S1N_EEENS5_IJS1N_SC_EEEEEEENS4_39AutoVectorizingCopyWithAssumedAlignmentILi128EEENS4_14SM90_TMA_STOREES28_S2A_S2A_EEEvvEEEEvNT_6ParamsE,"ax",@progbits
	.align	128
.text._ZN7cutlass13device_kernelINS_4gemm6kernel13GemmUniversalIN4cute5tupleIJiiiiEEENS1_10collective13CollectiveMmaINS1_35MainloopSm100TmaUmmaWarpSpecializedILi2ELi2ELi4ENS5_IJNS4_1CILi4EEENSA_ILi1EEESC_EEEEENS5_IJNSA_ILi128EEENSA_ILi256EEESF_EEEfNS5_IJlSC_lEEEfSI_NS4_8TiledMMAINS4_8MMA_AtomIJNS4_23SM100_MMA_TF32_2x1SM_SSINS_10tfloat32_tESM_fLi128ELi256ELNS4_4UMMA5MajorE0ELSO_0ELNSN_7ScaleInE0ELSP_0EEEEEENS4_6LayoutINS5_IJSC_SC_SC_EEENS5_IJNSA_ILi0EEESU_SU_EEEEENS5_IJNS4_10UnderscoreESX_SX_EEEEENS4_18SM100_TMA_2SM_LOADENS4_14ComposedLayoutINS4_7SwizzleILi3ELi4ELi3EEENS4_18smem_ptr_flag_bitsILi32EEENSS_INS5_IJNSA_ILi8EEENSA_ILi32EEEEEENS5_IJS17_SC_EEEEEEEvNS4_8identityENS4_28SM100_TMA_2SM_LOAD_MULTICASTES1B_vS1C_EENS_8epilogue10collective18CollectiveEpilogueINS1F_23Sm100TmaWarpSpecializedILi4ELi2ELi16ELb1ELb0EEEJNS5_IJNSA_ILi64EEESG_SF_EEENS5_IJNSS_IS1K_SC_EENSS_INS5_IJNSA_ILi16EEENSA_ILi2EEEEEENS5_IJSC_SF_EEEEEEEEfSI_fSI_NS1F_6fusion15FusionCallbacksIS1J_NS1T_17LinearCombinationIffffLNS_15FloatRoundStyleE2EEES1L_S1S_JEEENS4_5SM1004TMEM4LOAD26SM100_TMEM_LOAD_32dp32b16xENS4_13SM90_TMA_LOADENS11_INS12_ILi2ELi4ELi3EEES15_NSS_INS5_IJS16_S1N_EEENS5_IJS1N_SC_EEEEEEENS4_39AutoVectorizingCopyWithAssumedAlignmentILi128EEENS4_14SM90_TMA_STOREES28_S2A_S2A_EEEvvEEEEvNT_6ParamsE:
        .type           _ZN7cutlass13device_kernelINS_4gemm6kernel13GemmUniversalIN4cute5tupleIJiiiiEEENS1_10collective13CollectiveMmaINS1_35MainloopSm100TmaUmmaWarpSpecializedILi2ELi2ELi4ENS5_IJNS4_1CILi4EEENSA_ILi1EEESC_EEEEENS5_IJNSA_ILi128EEENSA_ILi256EEESF_EEEfNS5_IJlSC_lEEEfSI_NS4_8TiledMMAINS4_8MMA_AtomIJNS4_23SM100_MMA_TF32_2x1SM_SSINS_10tfloat32_tESM_fLi128ELi256ELNS4_4UMMA5MajorE0ELSO_0ELNSN_7ScaleInE0ELSP_0EEEEEENS4_6LayoutINS5_IJSC_SC_SC_EEENS5_IJNSA_ILi0EEESU_SU_EEEEENS5_IJNS4_10UnderscoreESX_SX_EEEEENS4_18SM100_TMA_2SM_LOADENS4_14ComposedLayoutINS4_7SwizzleILi3ELi4ELi3EEENS4_18smem_ptr_flag_bitsILi32EEENSS_INS5_IJNSA_ILi8EEENSA_ILi32EEEEEENS5_IJS17_SC_EEEEEEEvNS4_8identityENS4_28SM100_TMA_2SM_LOAD_MULTICASTES1B_vS1C_EENS_8epilogue10collective18CollectiveEpilogueINS1F_23Sm100TmaWarpSpecializedILi4ELi2ELi16ELb1ELb0EEEJNS5_IJNSA_ILi64EEESG_SF_EEENS5_IJNSS_IS1K_SC_EENSS_INS5_IJNSA_ILi16EEENSA_ILi2EEEEEENS5_IJSC_SF_EEEEEEEEfSI_fSI_NS1F_6fusion15FusionCallbacksIS1J_NS1T_17LinearCombinationIffffLNS_15FloatRoundStyleE2EEES1L_S1S_JEEENS4_5SM1004TMEM4LOAD26SM100_TMEM_LOAD_32dp32b16xENS4_13SM90_TMA_LOADENS11_INS12_ILi2ELi4ELi3EEES15_NSS_INS5_IJS16_S1N_EEENS5_IJS1N_SC_EEEEEEENS4_39AutoVectorizingCopyWithAssumedAlignmentILi128EEENS4_14SM90_TMA_STOREES28_S2A_S2A_EEEvvEEEEvNT_6ParamsE,@function
        .size           _ZN7cutlass13device_kernelINS_4gemm6kernel13GemmUniversalIN4cute5tupleIJiiiiEEENS1_10collective13CollectiveMmaINS1_35MainloopSm100TmaUmmaWarpSpecializedILi2ELi2ELi4ENS5_IJNS4_1CILi4EEENSA_ILi1EEESC_EEEEENS5_IJNSA_ILi128EEENSA_ILi256EEESF_EEEfNS5_IJlSC_lEEEfSI_NS4_8TiledMMAINS4_8MMA_AtomIJNS4_23SM100_MMA_TF32_2x1SM_SSINS_10tfloat32_tESM_fLi128ELi256ELNS4_4UMMA5MajorE0ELSO_0ELNSN_7ScaleInE0ELSP_0EEEEEENS4_6LayoutINS5_IJSC_SC_SC_EEENS5_IJNSA_ILi0EEESU_SU_EEEEENS5_IJNS4_10UnderscoreESX_SX_EEEEENS4_18SM100_TMA_2SM_LOADENS4_14ComposedLayoutINS4_7SwizzleILi3ELi4ELi3EEENS4_18smem_ptr_flag_bitsILi32EEENSS_INS5_IJNSA_ILi8EEENSA_ILi32EEEEEENS5_IJS17_SC_EEEEEEEvNS4_8identityENS4_28SM100_TMA_2SM_LOAD_MULTICASTES1B_vS1C_EENS_8epilogue10collective18CollectiveEpilogueINS1F_23Sm100TmaWarpSpecializedILi4ELi2ELi16ELb1ELb0EEEJNS5_IJNSA_ILi64EEESG_SF_EEENS5_IJNSS_IS1K_SC_EENSS_INS5_IJNSA_ILi16EEENSA_ILi2EEEEEENS5_IJSC_SF_EEEEEEEEfSI_fSI_NS1F_6fusion15FusionCallbacksIS1J_NS1T_17LinearCombinationIffffLNS_15FloatRoundStyleE2EEES1L_S1S_JEEENS4_5SM1004TMEM4LOAD26SM100_TMEM_LOAD_32dp32b16xENS4_13SM90_TMA_LOADENS11_INS12_ILi2ELi4ELi3EEES15_NSS_INS5_IJS16_S1N_EEENS5_IJS1N_SC_EEEEEEENS4_39AutoVectorizingCopyWithAssumedAlignmentILi128EEENS4_14SM90_TMA_STOREES28_S2A_S2A_EEEvvEEEEvNT_6ParamsE,(.L_x_239 - _ZN7cutlass13device_kernelINS_4gemm6kernel13GemmUniversalIN4cute5tupleIJiiiiEEENS1_10collective13CollectiveMmaINS1_35MainloopSm100TmaUmmaWarpSpecializedILi2ELi2ELi4ENS5_IJNS4_1CILi4EEENSA_ILi1EEESC_EEEEENS5_IJNSA_ILi128EEENSA_ILi256EEESF_EEEfNS5_IJlSC_lEEEfSI_NS4_8TiledMMAINS4_8MMA_AtomIJNS4_23SM100_MMA_TF32_2x1SM_SSINS_10tfloat32_tESM_fLi128ELi256ELNS4_4UMMA5MajorE0ELSO_0ELNSN_7ScaleInE0ELSP_0EEEEEENS4_6LayoutINS5_IJSC_SC_SC_EEENS5_IJNSA_ILi0EEESU_SU_EEEEENS5_IJNS4_10UnderscoreESX_SX_EEEEENS4_18SM100_TMA_2SM_LOADENS4_14ComposedLayoutINS4_7SwizzleILi3ELi4ELi3EEENS4_18smem_ptr_flag_bitsILi32EEENSS_INS5_IJNSA_ILi8EEENSA_ILi32EEEEEENS5_IJS17_SC_EEEEEEEvNS4_8identityENS4_28SM100_TMA_2SM_LOAD_MULTICASTES1B_vS1C_EENS_8epilogue10collective18CollectiveEpilogueINS1F_23Sm100TmaWarpSpecializedILi4ELi2ELi16ELb1ELb0EEEJNS5_IJNSA_ILi64EEESG_SF_EEENS5_IJNSS_IS1K_SC_EENSS_INS5_IJNSA_ILi16EEENSA_ILi2EEEEEENS5_IJSC_SF_EEEEEEEEfSI_fSI_NS1F_6fusion15FusionCallbacksIS1J_NS1T_17LinearCombinationIffffLNS_15FloatRoundStyleE2EEES1L_S1S_JEEENS4_5SM1004TMEM4LOAD26SM100_TMEM_LOAD_32dp32b16xENS4_13SM90_TMA_LOADENS11_INS12_ILi2ELi4ELi3EEES15_NSS_INS5_IJS16_S1N_EEENS5_IJS1N_SC_EEEEEEENS4_39AutoVectorizingCopyWithAssumedAlignmentILi128EEENS4_14SM90_TMA_STOREES28_S2A_S2A_EEEvvEEEEvNT_6ParamsE)
        .other          _ZN7cutlass13device_kernelINS_4gemm6kernel13GemmUniversalIN4cute5tupleIJiiiiEEENS1_10collective13CollectiveMmaINS1_35MainloopSm100TmaUmmaWarpSpecializedILi2ELi2ELi4ENS5_IJNS4_1CILi4EEENSA_ILi1EEESC_EEEEENS5_IJNSA_ILi128EEENSA_ILi256EEESF_EEEfNS5_IJlSC_lEEEfSI_NS4_8TiledMMAINS4_8MMA_AtomIJNS4_23SM100_MMA_TF32_2x1SM_SSINS_10tfloat32_tESM_fLi128ELi256ELNS4_4UMMA5MajorE0ELSO_0ELNSN_7ScaleInE0ELSP_0EEEEEENS4_6LayoutINS5_IJSC_SC_SC_EEENS5_IJNSA_ILi0EEESU_SU_EEEEENS5_IJNS4_10UnderscoreESX_SX_EEEEENS4_18SM100_TMA_2SM_LOADENS4_14ComposedLayoutINS4_7SwizzleILi3ELi4ELi3EEENS4_18smem_ptr_flag_bitsILi32EEENSS_INS5_IJNSA_ILi8EEENSA_ILi32EEEEEENS5_IJS17_SC_EEEEEEEvNS4_8identityENS4_28SM100_TMA_2SM_LOAD_MULTICASTES1B_vS1C_EENS_8epilogue10collective18CollectiveEpilogueINS1F_23Sm100TmaWarpSpecializedILi4ELi2ELi16ELb1ELb0EEEJNS5_IJNSA_ILi64EEESG_SF_EEENS5_IJNSS_IS1K_SC_EENSS_INS5_IJNSA_ILi16EEENSA_ILi2EEEEEENS5_IJSC_SF_EEEEEEEEfSI_fSI_NS1F_6fusion15FusionCallbacksIS1J_NS1T_17LinearCombinationIffffLNS_15FloatRoundStyleE2EEES1L_S1S_JEEENS4_5SM1004TMEM4LOAD26SM100_TMEM_LOAD_32dp32b16xENS4_13SM90_TMA_LOADENS11_INS12_ILi2ELi4ELi3EEES15_NSS_INS5_IJS16_S1N_EEENS5_IJS1N_SC_EEEEEEENS4_39AutoVectorizingCopyWithAssumedAlignmentILi128EEENS4_14SM90_TMA_STOREES28_S2A_S2A_EEEvvEEEEvNT_6ParamsE,@"STO_CUDA_ENTRY STV_DEFAULT"
_ZN7cutlass13device_kernelINS_4gemm6kernel13GemmUniversalIN4cute5tupleIJiiiiEEENS1_10collective13CollectiveMmaINS1_35MainloopSm100TmaUmmaWarpSpecializedILi2ELi2ELi4ENS5_IJNS4_1CILi4EEENSA_ILi1EEESC_EEEEENS5_IJNSA_ILi128EEENSA_ILi256EEESF_EEEfNS5_IJlSC_lEEEfSI_NS4_8TiledMMAINS4_8MMA_AtomIJNS4_23SM100_MMA_TF32_2x1SM_SSINS_10tfloat32_tESM_fLi128ELi256ELNS4_4UMMA5MajorE0ELSO_0ELNSN_7ScaleInE0ELSP_0EEEEEENS4_6LayoutINS5_IJSC_SC_SC_EEENS5_IJNSA_ILi0EEESU_SU_EEEEENS5_IJNS4_10UnderscoreESX_SX_EEEEENS4_18SM100_TMA_2SM_LOADENS4_14ComposedLayoutINS4_7SwizzleILi3ELi4ELi3EEENS4_18smem_ptr_flag_bitsILi32EEENSS_INS5_IJNSA_ILi8EEENSA_ILi32EEEEEENS5_IJS17_SC_EEEEEEEvNS4_8identityENS4_28SM100_TMA_2SM_LOAD_MULTICASTES1B_vS1C_EENS_8epilogue10collective18CollectiveEpilogueINS1F_23Sm100TmaWarpSpecializedILi4ELi2ELi16ELb1ELb0EEEJNS5_IJNSA_ILi64EEESG_SF_EEENS5_IJNSS_IS1K_SC_EENSS_INS5_IJNSA_ILi16EEENSA_ILi2EEEEEENS5_IJSC_SF_EEEEEEEEfSI_fSI_NS1F_6fusion15FusionCallbacksIS1J_NS1T_17LinearCombinationIffffLNS_15FloatRoundStyleE2EEES1L_S1S_JEEENS4_5SM1004TMEM4LOAD26SM100_TMEM_LOAD_32dp32b16xENS4_13SM90_TMA_LOADENS11_INS12_ILi2ELi4ELi3EEES15_NSS_INS5_IJS16_S1N_EEENS5_IJS1N_SC_EEEEEEENS4_39AutoVectorizingCopyWithAssumedAlignmentILi128EEENS4_14SM90_TMA_STOREES28_S2A_S2A_EEEvvEEEEvNT_6ParamsE:
[----:B------:R-:W1:Y:S01]  /*0000*/  LDC R1, c[0x0][0x37c] ;  /* 0x0000df00ff017b82 */ /* 0x000e620000000800 */
[----:B------:R-:W2:Y:S01]  /*0010*/  S2R R65, SR_TID.X ;  /* 0x0000000000417919 */ /* 0x000ea20000002100 */
[----:B------:R-:W3:Y:S06]  /*0020*/  LDCU.64 UR8, c[0x0][0x890] ;  /* 0x00011200ff0877ac */ /* 0x000eec0008000a00 */
[----:B------:R-:W4:Y:S01]  /*0030*/  S2UR UR62, SR_CgaCtaId ;  /* 0x00000000003e79c3 */ /* 0x000f220000008800 */
[----:B------:R-:W-:Y:S02]  /*0040*/  PRMT R26, RZ, 0x7610, R26 ;  /* 0x00007610ff1a7816 */ /* 0x000fe4000000001a */
[----:B------:R-:W-:Y:S01]  /*0050*/  ELECT P1, URZ, PT ;  /* 0x0000000000ff782f */ /* 0x000fe20003820000 */
[----:B---3--:R-:W-:-:S04]  /*0060*/  UISETP.NE.U32.AND UP0, UPT, UR8, URZ, UPT ;  /* 0x000000ff0800728c */ /* 0x008fc8000bf05070 */
[----:B------:R-:W-:Y:S02]  /*0070*/  UISETP.NE.AND.EX UP0, UPT, UR9, URZ, UPT, UP0 ;  /* 0x000000ff0900728c */ /* 0x000fe4000bf05300 */
[----:B----4-:R-:W-:Y:S02]  /*0080*/  ULOP3.LUT UR5, UR62, 0x1, URZ, 0xc0, !UPT ;  /* 0x000000013e057892 */ /* 0x010fe4000f8ec0ff */
[----:B------:R-:W-:Y:S01]  /*0090*/  ULOP3.LUT UR4, UR62, 0x1, URZ, 0x3c, !UPT ;  /* 0x000000013e047892 */ /* 0x000fe2000f8e3cff */
[----:B--2---:R-:W-:-:S03]  /*00a0*/  SHF.R.U32.HI R52, RZ, 0x5, R65 ;  /* 0x00000005ff347819 */ /* 0x004fc60000011641 */
[----:B------:R-:W-:Y:S02]  /*00b0*/  IMAD.U32 R2, RZ, RZ, UR5 ;  /* 0x00000005ff027e24 */ /* 0x000fe4000f8e00ff */
[----:B------:R-:W2:Y:S02]  /*00c0*/  SHFL.IDX PT, R0, R52, RZ, 0x1f ;  /* 0x00001fff34007589 */ /* 0x000ea400000e0000 */
[----:B--2---:R-:W-:Y:S01]  /*00d0*/  R2UR UR20, R0 ;  /* 0x00000000001472ca */ /* 0x004fe200000e0000 */
[----:B------:R-:W-:Y:S01]  /*00e0*/  IMAD.U32 R0, RZ, RZ, UR4 ;  /* 0x00000004ff007e24 */ /* 0x000fe2000f8e00ff */
[----:B-1----:R-:W-:-:S13]  /*00f0*/  BRA.U UP0, `(.L_x_0) ;  /* 0x0000000100307547 */ /* 0x002fda000b800000 */
[----:B------:R-:W1:Y:S02]  /*0100*/  LDCU.64 UR4, c[0x0][0x888] ;  /* 0x00011100ff0477ac */ /* 0x000e640008000a00 */
[----:B-1----:R-:W-:-:S04]  /*0110*/  UISETP.NE.U32.AND UP0, UPT, UR4, URZ, UPT ;  /* 0x000000ff0400728c */ /* 0x002fc8000bf05070 */
[----:B------:R-:W-:-:S09]  /*0120*/  UISETP.NE.AND.EX UP0, UPT, UR5, URZ, UPT, UP0 ;  /* 0x000000ff0500728c */ /* 0x000fd2000bf05300 */
[----:B------:R-:W-:Y:S05]  /*0130*/  BRA.U !UP0, `(.L_x_1) ;  /* 0x0000000108147547 */ /* 0x000fea000b800000 */
[----:B------:R-:W1:Y:S01]  /*0140*/  LDC.64 R4, c[0x0][0x888] ;  /* 0x00022200ff047b82 */ /* 0x000e620000000a00 */
[----:B------:R-:W1:Y:S02]  /*0150*/  LDCU.64 UR4, c[0x0][0x358] ;  /* 0x00006b00ff0477ac */ /* 0x000e640008000a00 */
[----:B-1----:R1:W5:Y:S01]  /*0160*/  LDG.E R27, desc[UR4][R4.64] ;  /* 0x00000004041b7981 */ /* 0x002362000c1e1900 */
[----:B------:R-:W-:Y:S01]  /*0170*/  HFMA2 R26, -RZ, RZ, 0, 5.9604644775390625e-08 ;  /* 0x00000001ff1a7431 */ /* 0x000fe200000001ff */
[----:B------:R-:W-:Y:S05]  /*0180*/  BRA `(.L_x_0) ;  /* 0x00000000000c7947 */ /* 0x000fea0003800000 */
.L_x_1:
[----:B------:R-:W1:Y:S01]  /*0190*/  LDCU UR4, c[0x0][0x880] ;  /* 0x00011000ff0477ac */ /* 0x000e620008000800 */
[----:B------:R-:W-:Y:S01]  /*01a0*/  HFMA2 R26, -RZ, RZ, 0, 5.9604644775390625e-08 ;  /* 0x00000001ff1a7431 */ /* 0x000fe200000001ff */
[----:B-1----:R-:W-:-:S07]  /*01b0*/  MOV R27, UR4 ;  /* 0x00000004001b7c02 */ /* 0x002fce0008000f00 */
.L_x_0:
[----:B------:R-:W2:Y:S02]  /*01c0*/  LDCU.64 UR4, c[0x0][0x8b0] ;  /* 0x00011600ff0477ac */ /* 0x000ea40008000a00 */
[----:B--2---:R-:W-:-:S04]  /*01d0*/  UISETP.NE.U32.AND UP0, UPT, UR4, URZ, UPT ;  /* 0x000000ff0400728c */ /* 0x004fc8000bf05070 */
[----:B------:R-:W-:-:S09]  /*01e0*/  UISETP.NE.AND.EX UP0, UPT, UR5, URZ, UPT, UP0 ;  /* 0x000000ff0500728c */ /* 0x000fd2000bf05300 */
[----:B------:R-:W-:Y:S05]  /*01f0*/  BRA.U UP0, `(.L_x_2) ;  /* 0x0000000100287547 */ /* 0x000fea000b800000 */
[----:B------:R-:W2:Y:S02]  /*0200*/  LDCU.64 UR4, c[0x0][0x8a8] ;  /* 0x00011500ff0477ac */ /* 0x000ea40008000a00 */
[----:B--2---:R-:W-:-:S04]  /*0210*/  UISETP.NE.U32.AND UP0, UPT, UR4, URZ, UPT ;  /* 0x000000ff0400728c */ /* 0x004fc8000bf05070 */
[----:B------:R-:W-:-:S09]  /*0220*/  UISETP.NE.AND.EX UP0, UPT, UR5, URZ, UPT, UP0 ;  /* 0x000000ff0500728c */ /* 0x000fd2000bf05300 */
[----:B------:R-:W-:Y:S05]  /*0230*/  BRA.U !UP0, `(.L_x_3) ;  /* 0x0000000108107547 */ /* 0x000fea000b800000 */
[----:B------:R-:W2:Y:S01]  /*0240*/  LDC.64 R24, c[0x0][0x8a8] ;  /* 0x00022a00ff187b82 */ /* 0x000ea20000000a00 */
[----:B------:R-:W2:Y:S02]  /*0250*/  LDCU.64 UR4, c[0x0][0x358] ;  /* 0x00006b00ff0477ac */ /* 0x000ea40008000a00 */
[----:B--2---:R2:W5:Y:S01]  /*0260*/  LDG.E R24, desc[UR4][R24.64] ;  /* 0x0000000418187981 */ /* 0x004562000c1e1900 */
[----:B------:R-:W-:Y:S05]  /*0270*/  BRA `(.L_x_2) ;  /* 0x0000000000087947 */ /* 0x000fea0003800000 */
.L_x_3:
[----:B------:R-:W2:Y:S02]  /*0280*/  LDCU UR4, c[0x0][0x8a0] ;  /* 0x00011400ff0477ac */ /* 0x000ea40008000800 */
[----:B--2---:R-:W-:Y:S02]  /*0290*/  MOV R24, UR4 ;  /* 0x0000000400187c02 */ /* 0x004fe40008000f00 */
.L_x_2:
[----:B------:R-:W-:Y:S01]  /*02a0*/  IMAD.U32 R3, RZ, RZ, UR20 ;  /* 0x00000014ff037e24 */ /* 0x000fe2000f8e00ff */
[----:B------:R-:W-:Y:S04]  /*02b0*/  BSSY.RECONVERGENT B0, `(.L_x_4) ;  /* 0x000000c000007945 */ /* 0x000fe80003800200 */
[C---:B------:R-:W-:Y:S02]  /*02c0*/  ISETP.NE.OR P2, PT, R3.reuse, 0x1, !P1 ;  /* 0x000000010300780c */ /* 0x040fe40004f45670 */
[----:B------:R-:W-:-:S11]  /*02d0*/  ISETP.NE.OR P0, PT, R3, 0x3, !P1 ;  /* 0x000000030300780c */ /* 0x000fd60004f05670 */
[----:B------:R-:W-:Y:S05]  /*02e0*/  @P2 BRA `(.L_x_5) ;  /* 0x0000000000202947 */ /* 0x000fea0003800000 */
[----:B------:R-:W3:Y:S02]  /*02f0*/  LDCU.64 UR4, c[0x0][0x348] ;  /* 0x00006900ff0477ac */ /* 0x000ee40008000a00 */
[----:B---3--:R-:W-:Y:S02]  /*0300*/  UIADD3 UR6, UP1, UPT, UR4, 0x80, URZ ;  /* 0x0000008004067890 */ /* 0x008fe4000ff3e0ff */
[----:B------:R-:W-:Y:S02]  /*0310*/  UIADD3 UR4, UP0, UPT, UR4, 0x180, URZ ;  /* 0x0000018004047890 */ /* 0x000fe4000ff1e0ff */
[----:B------:R-:W-:Y:S02]  /*0320*/  UIADD3.X UR7, UPT, UPT, URZ, UR5, URZ, UP1, !UPT ;  /* 0x00000005ff077290 */ /* 0x000fe40008ffe4ff */
[----:B------:R-:W-:-:S07]  /*0330*/  UIADD3.X UR5, UPT, UPT, URZ, UR5, URZ, UP0, !UPT ;  /* 0x00000005ff057290 */ /* 0x000fce00087fe4ff */
[----:B------:R3:W-:Y:S02]  /*0340*/  UTMACCTL.PF [UR6] ;  /* 0x00000000060079b9 */ /* 0x0007e40008040000 */
[----:B------:R3:W-:Y:S02]  /*0350*/  UTMACCTL.PF [UR4] ;  /* 0x00000000040079b9 */ /* 0x0007e40008040000 */
[----:B---3--:R-:W-:Y:S01]  /*0360*/  NOP ;  /* 0x0000000000007918 */ /* 0x008fe20000000000 */
.L_x_5:
[----:B------:R-:W-:Y:S05]  /*0370*/  BSYNC.RECONVERGENT B0 ;  /* 0x0000000000007941 */ /* 0x000fea0003800200 */
.L_x_4:
[----:B------:R-:W-:Y:S04]  /*0380*/  BSSY.RECONVERGENT B0, `(.L_x_6) ;  /* 0x000000a000007945 */ /* 0x000fe80003800200 */
        /* <DEDUP_REMOVED lines=9> */
.L_x_7:
[----:B------:R-:W-:Y:S05]  /*0420*/  BSYNC.RECONVERGENT B0 ;  /* 0x0000000000007941 */ /* 0x000fea0003800200 */
.L_x_6:
[----:B------:R-:W3:Y:S01]  /*0430*/  LDCU.64 UR4, c[0x0][0x888] ;  /* 0x00011100ff0477ac */ /* 0x000ee20008000a00 */
[----:B------:R-:W-:Y:S02]  /*0440*/  UISETP.EQ.U32.AND UP1, UPT, UR8, URZ, UPT ;  /* 0x000000ff0800728c */ /* 0x000fe4000bf22070 */
[----:B------:R-:W-:Y:S02]  /*0450*/  UPLOP3.LUT UP4, UPT, UPT, UPT, UPT, 0x80, 0x8 ;  /* 0x000000000008789c */ /* 0x000fe40003f8f070 */
[----:B---3--:R-:W-:-:S04]  /*0460*/  UISETP.NE.U32.AND UP0, UPT, UR4, URZ, UPT ;  /* 0x000000ff0400728c */ /* 0x008fc8000bf05070 */
[----:B------:R-:W-:-:S04]  /*0470*/  UISETP.NE.AND.EX UP2, UPT, UR5, URZ, UPT, UP0 ;  /* 0x000000ff0500728c */ /* 0x000fc8000bf45300 */
[----:B------:R-:W-:-:S04]  /*0480*/  UISETP.EQ.OR.EX UP3, UPT, UR9, URZ, !UP2, UP1 ;  /* 0x000000ff0900728c */ /* 0x000fc8000d762710 */
[----:B------:R-:W-:-:S06]  /*0490*/  UP2UR UR4, UPR, URZ, 0x8 ;  /* 0x00000008ff047883 */ /* 0x000fcc0008000000 */
[----:B------:R-:W-:Y:S01]  /*04a0*/  MOV R55, UR4 ;  /* 0x0000000400377c02 */ /* 0x000fe20008000f00 */
[----:B------:R-:W-:Y:S06]  /*04b0*/  BRA.U !UP3, `(.L_x_8) ;  /* 0x000000010b207547 */ /* 0x000fec000b800000 */
[----:B------:R-:W-:Y:S01]  /*04c0*/  UISETP.NE.U32.AND UP1, UPT, UR8, URZ, UPT ;  /* 0x000000ff0800728c */ /* 0x000fe2000bf25070 */
[----:B-----5:R-:W-:Y:S01]  /*04d0*/  FSETP.NEU.AND P0, PT, R27, RZ, PT ;  /* 0x000000ff1b00720b */ /* 0x020fe20003f0d000 */
[----:B------:R-:W-:Y:S02]  /*04e0*/  USEL UR4, URZ, 0xffffffff, UP2 ;  /* 0xffffffffff047887 */ /* 0x000fe40009000000 */
[----:B------:R-:W-:-:S10]  /*04f0*/  UISETP.NE.AND.EX UP1, UPT, UR9, URZ, UPT, UP1 ;  /* 0x000000ff0900728c */ /* 0x000fd4000bf25310 */
[----:B------:R-:W-:Y:S01]  /*0500*/  VOTEU.ANY UP0, P0 ;  /* 0x0000000000ff7886 */ /* 0x000fe20000000100 */
[----:B------:R-:W-:-:S04]  /*0510*/  @!UP1 USEL UR4, URZ, 0xffffffff, UP0 ;  /* 0xffffffffff049887 */ /* 0x000fc80008000000 */
[----:B------:R-:W-:-:S04]  /*0520*/  ULOP3.LUT UR4, UR4, 0x1, URZ, 0xc0, !UPT ;  /* 0x0000000104047892 */ /* 0x000fc8000f8ec0ff */
[----:B------:R-:W-:-:S11]  /*0530*/  UISETP.NE.U32.AND UP4, UPT, UR4, 0x1, UPT ;  /* 0x000000010400788c */ /* 0x000fd6000bf85070 */
.L_x_8:
[----:B------:R-:W3:Y:S01]  /*0540*/  SHFL.IDX PT, R3, R52, RZ, 0x1f ;  /* 0x00001fff34037589 */ /* 0x000ee200000e0000 */
[----:B------:R-:W-:Y:S01]  /*0550*/  R2UR UR4, R2 ;  /* 0x00000000020472ca */ /* 0x000fe200000e0000 */
[----:B------:R-:W-:-:S04]  /*0560*/  UISETP.NE.AND UP0, UPT, UR20, 0x2, UPT ;  /* 0x000000021400788c */ /* 0x000fc8000bf05270 */
[----:B------:R-:W-:-:S08]  /*0570*/  USEL UR53, URZ, 0x1, UP0 ;  /* 0x00000001ff357887 */ /* 0x000fd00008000000 */
[----:B------:R-:W-:-:S06]  /*0580*/  UISETP.EQ.AND UP1, UPT, UR4, URZ, !UP0 ;  /* 0x000000ff0400728c */ /* 0x000fcc000c722270 */
[----:B------:R-:W-:Y:S02]  /*0590*/  PLOP3.LUT P4, PT, P1, PT, UP1, 0x80, 0x8 ;  /* 0x000000000008781c */ /* 0x000fe40000f8f018 */
[----:B---3--:R-:W-:-:S13]  /*05a0*/  ISETP.NE.AND P0, PT, R3, RZ, PT ;  /* 0x000000ff0300720c */ /* 0x008fda0003f05270 */
[----:B------:R-:W-:Y:S05]  /*05b0*/  @P0 BRA `(.L_x_9) ;  /* 0x0000000000440947 */ /* 0x000fea0003800000 */
[----:B------:R-:W-:Y:S01]  /*05c0*/  UMOV UR4, 0x400 ;  /* 0x0000040000047882 */ /* 0x000fe20000000000 */
[----:B------:R-:W-:Y:S01]  /*05d0*/  UMOV UR8, 0x1 ;  /* 0x0000000100087882 */ /* 0x000fe20000000000 */
[----:B------:R-:W-:Y:S01]  /*05e0*/  UMOV UR6, 0x2 ;  /* 0x0000000200067882 */ /* 0x000fe20000000000 */
[----:B------:R-:W-:Y:S02]  /*05f0*/  ULEA UR4, UR62, UR4, 0x18 ;  /* 0x000000043e047291 */ /* 0x000fe4000f8ec0ff */
[----:B------:R-:W-:-:S04]  /*0600*/  UIADD3 UR8, UPT, UPT, -UR8, 0x100000, URZ ;  /* 0x0010000008087890 */ /* 0x000fc8000fffe1ff */
[----:B------:R-:W-:Y:S02]  /*0610*/  USHF.L.U32 UR9, UR8, 0xb, URZ ;  /* 0x0000000b08097899 */ /* 0x000fe400080006ff */
[----:B------:R-:W-:Y:S02]  /*0620*/  USHF.L.U32 UR8, UR8, 0x1, URZ ;  /* 0x0000000108087899 */ /* 0x000fe400080006ff */
[----:B------:R-:W-:-:S04]  /*0630*/  UIADD3 UR6, UPT, UPT, -UR6, 0x100000, URZ ;  /* 0x0010000006067890 */ /* 0x000fc8000fffe1ff */
[----:B------:R-:W-:Y:S02]  /*0640*/  USHF.L.U32 UR7, UR6, 0xb, URZ ;  /* 0x0000000b06077899 */ /* 0x000fe400080006ff */
[----:B------:R-:W-:Y:S01]  /*0650*/  USHF.L.U32 UR6, UR6, 0x1, URZ ;  /* 0x0000000106067899 */ /* 0x000fe200080006ff */
[----:B------:R-:W-:Y:S01]  /*0660*/  ELECT P0, URZ, PT ;  /* 0x0000000000ff782f */ /* 0x000fe20003800000 */
[----:B------:R-:W3:Y:S02]  /*0670*/  FENCE.VIEW.ASYNC.S ;  /* 0x00000000000073c6 */ /* 0x000ee40000000000 */
[----:B---3--:R3:W4:Y:S08]  /*0680*/  SYNCS.EXCH.64 URZ, [UR4], UR8 ;  /* 0x0000000804ff75b2 */ /* 0x0087300008000100 */
[----:B------:R3:W1:Y:S01]  /*0690*/  SYNCS.EXCH.64 URZ, [UR4+0x10], UR6 ;  /* 0x0000100604ff75b2 */ /* 0x0006620008000100 */
[----:B------:R3:W1:Y:S01]  /*06a0*/  SYNCS.EXCH.64 URZ, [UR4+0x8], UR8 ;  /* 0x0000080804ff75b2 */ /* 0x0006620008000100 */
[----:B------:R3:W1:Y:S01]  /*06b0*/  SYNCS.EXCH.64 URZ, [UR4+0x18], UR6 ;  /* 0x0000180604ff75b2 */ /* 0x0006620008000100 */
[----:B------:R-:W-:Y:S01]  /*06c0*/  NOP ;  /* 0x0000000000007918 */ /* 0x000fe20000000000 */
.L_x_9:
[----:B------:R-:W2:Y:S01]  /*06d0*/  SHFL.IDX PT, R3, R52, RZ, 0x1f ;  /* 0x00001fff34037589 */ /* 0x000ea200000e0000 */
[----:B------:R-:W-:Y:S01]  /*06e0*/  NOP ;  /* 0x0000000000007918 */ /* 0x000fe20000000000 */
[----:B--2---:R-:W-:-:S13]  /*06f0*/  ISETP.NE.AND P0, PT, R3, 0x1, PT ;  /* 0x000000010300780c */ /* 0x004fda0003f05270 */
[----:B------:R-:W-:Y:S05]  /*0700*/  @P0 BRA `(.L_x_10) ;  /* 0x0000000000540947 */ /* 0x000fea0003800000 */
[----:B---3--:R-:W-:Y:S01]  /*0710*/  UMOV UR4, 0x400 ;  /* 0x0000040000047882 */ /* 0x008fe20000000000 */
        /* <DEDUP_REMOVED lines=10> */
[----:B------:R-:W2:Y:S02]  /*07c0*/  FENCE.VIEW.ASYNC.S ;  /* 0x00000000000073c6 */ /* 0x000ea40000000000 */
[----:B--2---:R2:W3:Y:S08]  /*07d0*/  SYNCS.EXCH.64 URZ, [UR4+0x20], UR8 ;  /* 0x0000200804ff75b2 */ /* 0x0044f00008000100 */
[----:B------:R2:W1:Y:S01]  /*07e0*/  SYNCS.EXCH.64 URZ, [UR4+0x40], UR6 ;  /* 0x0000400604ff75b2 */ /* 0x0004620008000100 */
[----:B------:R2:W1:Y:S01]  /*07f0*/  SYNCS.EXCH.64 URZ, [UR4+0x28], UR8 ;  /* 0x0000280804ff75b2 */ /* 0x0004620008000100 */
[----:B------:R2:W1:Y:S01]  /*0800*/  SYNCS.EXCH.64 URZ, [UR4+0x48], UR6 ;  /* 0x0000480604ff75b2 */ /* 0x0004620008000100 */
[----:B------:R2:W1:Y:S01]  /*0810*/  SYNCS.EXCH.64 URZ, [UR4+0x30], UR8 ;  /* 0x0000300804ff75b2 */ /* 0x0004620008000100 */
[----:B------:R2:W1:Y:S01]  /*0820*/  SYNCS.EXCH.64 URZ, [UR4+0x50], UR6 ;  /* 0x0000500604ff75b2 */ /* 0x0004620008000100 */
[----:B------:R2:W1:Y:S01]  /*0830*/  SYNCS.EXCH.64 URZ, [UR4+0x38], UR8 ;  /* 0x0000380804ff75b2 */ /* 0x0004620008000100 */
[----:B------:R2:W1:Y:S01]  /*0840*/  SYNCS.EXCH.64 URZ, [UR4+0x58], UR6 ;  /* 0x0000580604ff75b2 */ /* 0x0004620008000100 */
[----:B------:R-:W-:Y:S01]  /*0850*/  NOP ;  /* 0x0000000000007918 */ /* 0x000fe20000000000 */
.L_x_10:
[----:B------:R-:W4:Y:S01]  /*0860*/  SHFL.IDX PT, R3, R52, RZ, 0x1f ;  /* 0x00001fff34037589 */ /* 0x000f2200000e0000 */
[----:B------:R-:W-:Y:S01]  /*0870*/  NOP ;  /* 0x0000000000007918 */ /* 0x000fe20000000000 */
[----:B----4-:R-:W-:-:S13]  /*0880*/  ISETP.NE.AND P0, PT, R3, 0x3, PT ;  /* 0x000000030300780c */ /* 0x010fda0003f05270 */
[----:B------:R-:W-:Y:S05]  /*0890*/  @P0 BRA `(.L_x_11) ;  /* 0x00000000002c0947 */ /* 0x000fea0003800000 */
[----:B--23--:R-:W-:Y:S01]  /*08a0*/  UMOV UR6, 0x400 ;  /* 0x0000040000067882 */ /* 0x00cfe20000000000 */
[----:B------:R-:W-:Y:S01]  /*08b0*/  UMOV UR4, 0x20 ;  /* 0x0000002000047882 */ /* 0x000fe20000000000 */
[----:B------:R-:W-:Y:S02]  /*08c0*/  ULEA UR6, UR62, UR6, 0x18 ;  /* 0x000000063e067291 */ /* 0x000fe4000f8ec0ff */
[----:B------:R-:W-:-:S04]  /*08d0*/  UIADD3 UR4, UPT, UPT, -UR4, 0x100000, URZ ;  /* 0x0010000004047890 */ /* 0x000fc8000fffe1ff */
[----:B------:R-:W-:Y:S02]  /*08e0*/  USHF.L.U32 UR5, UR4, 0xb, URZ ;  /* 0x0000000b04057899 */ /* 0x000fe400080006ff */
[----:B------:R-:W-:Y:S01]  /*08f0*/  USHF.L.U32 UR4, UR4, 0x1, URZ ;  /* 0x0000000104047899 */ /* 0x000fe200080006ff */
[----:B------:R-:W-:Y:S01]  /*0900*/  ELECT P0, URZ, PT ;  /* 0x0000000000ff782f */ /* 0x000fe20003800000 */
[----:B------:R-:W2:Y:S10]  /*0910*/  FENCE.VIEW.ASYNC.S ;  /* 0x00000000000073c6 */ /* 0x000eb40000000000 */
[----:B--2---:R4:W2:Y:S01]  /*0920*/  SYNCS.EXCH.64 URZ, [UR6+0x60], UR4 ;  /* 0x0000600406ff75b2 */ /* 0x0048a20008000100 */
[----:B------:R4:W3:Y:S02]  /*0930*/  SYNCS.EXCH.64 URZ, [UR6+0x68], UR4 ;  /* 0x0000680406ff75b2 */ /* 0x0008e40008000100 */
[----:B----4-:R-:W-:Y:S01]  /*0940*/  NOP ;  /* 0x0000000000007918 */ /* 0x010fe20000000000 */
.L_x_11:
[----:B------:R-:W4:Y:S01]  /*0950*/  SHFL.IDX PT, R3, R52, RZ, 0x1f ;  /* 0x00001fff34037589 */ /* 0x000f2200000e0000 */
[----:B------:R-:W-:Y:S01]  /*0960*/  NOP ;  /* 0x0000000000007918 */ /* 0x000fe20000000000 */
[----:B----4-:R-:W-:-:S13]  /*0970*/  ISETP.NE.AND P0, PT, R3, 0x4, PT ;  /* 0x000000040300780c */ /* 0x010fda0003f05270 */
[----:B------:R-:W-:Y:S05]  /*0980*/  @P0 BRA `(.L_x_12) ;  /* 0x0000000000480947 */ /* 0x000fea0003800000 */
[----:B--23--:R-:W-:Y:S01]  /*0990*/  UMOV UR4, 0x3a0 ;  /* 0x000003a000047882 */ /* 0x00cfe20000000000 */
[----:B------:R-:W-:Y:S01]  /*09a0*/  UMOV UR6, 0x400 ;  /* 0x0000040000067882 */ /* 0x000fe20000000000 */
[----:B------:R-:W-:Y:S01]  /*09b0*/  USEL UR4, UR4, 0x320, UP4 ;  /* 0x0000032004047887 */ /* 0x000fe2000a000000 */
        /* <DEDUP_REMOVED lines=10> */
[----:B--2---:R4:W2:Y:S08]  /*0a60*/  SYNCS.EXCH.64 URZ, [UR6+0x70], UR8 ;  /* 0x0000700806ff75b2 */ /* 0x0048b00008000100 */
[----:B------:R4:W3:Y:S01]  /*0a70*/  SYNCS.EXCH.64 URZ, [UR6+0x80], UR4 ;  /* 0x0000800406ff75b2 */ /* 0x0008e20008000100 */
[----:B------:R4:W1:Y:S01]  /*0a80*/  SYNCS.EXCH.64 URZ, [UR6+0x78], UR8 ;  /* 0x0000780806ff75b2 */ /* 0x0008620008000100 */
[----:B------:R4:W1:Y:S02]  /*0a90*/  SYNCS.EXCH.64 URZ, [UR6+0x88], UR4 ;  /* 0x0000880406ff75b2 */ /* 0x0008640008000100 */
[----:B----4-:R-:W-:Y:S01]  /*0aa0*/  NOP ;  /* 0x0000000000007918 */ /* 0x010fe20000000000 */
.L_x_12:
[----:B------:R-:W4:Y:S01]  /*0ab0*/  SHFL.IDX PT, R3, R52, RZ, 0x1f ;  /* 0x00001fff34037589 */ /* 0x000f2200000e0000 */
[----:B------:R-:W-:Y:S01]  /*0ac0*/  NOP ;  /* 0x0000000000007918 */ /* 0x000fe20000000000 */
[----:B----4-:R-:W-:-:S13]  /*0ad0*/  ISETP.NE.AND P0, PT, R3, 0x5, PT ;  /* 0x000000050300780c */ /* 0x010fda0003f05270 */
[----:B------:R-:W-:Y:S05]  /*0ae0*/  @P0 BRA `(.L_x_13) ;  /* 0x0000000000540947 */ /* 0x000fea0003800000 */
[----:B--23--:R-:W-:Y:S01]  /*0af0*/  UMOV UR4, 0x400 ;  /* 0x0000040000047882 */ /* 0x00cfe20000000000 */
        /* <DEDUP_REMOVED lines=14> */
[----:B------:R4:W1:Y:S01]  /*0be0*/  SYNCS.EXCH.64 URZ, [UR4+0xb8], UR8 ;  /* 0x0000b80804ff75b2 */ /* 0x0008620008000100 */
[----:B------:R4:W1:Y:S01]  /*0bf0*/  SYNCS.EXCH.64 URZ, [UR4+0xa0], UR6 ;  /* 0x0000a00604ff75b2 */ /* 0x0008620008000100 */
[----:B------:R4:W1:Y:S01]  /*0c00*/  SYNCS.EXCH.64 URZ, [UR4+0xc0], UR8 ;  /* 0x0000c00804ff75b2 */ /* 0x0008620008000100 */
[----:B------:R4:W1:Y:S01]  /*0c10*/  SYNCS.EXCH.64 URZ, [UR4+0xa8], UR6 ;  /* 0x0000a80604ff75b2 */ /* 0x0008620008000100 */
[----:B------:R4:W1:Y:S02]  /*0c20*/  SYNCS.EXCH.64 URZ, [UR4+0xc8], UR8 ;  /* 0x0000c80804ff75b2 */ /* 0x0008640008000100 */
[----:B----4-:R-:W-:Y:S01]  /*0c30*/  NOP ;  /* 0x0000000000007918 */ /* 0x010fe20000000000 */
.L_x_13:
[----:B------:R-:W4:Y:S01]  /*0c40*/  SHFL.IDX PT, R3, R52, RZ, 0x1f ;  /* 0x00001fff34037589 */ /* 0x000f2200000e0000 */
[----:B------:R-:W-:Y:S01]  /*0c50*/  ISETP.NE.OR P1, PT, RZ, UR20, !P1 ;  /* 0x00000014ff007c0c */ /* 0x000fe2000cf25670 */
        /* <DEDUP_REMOVED lines=12> */
[----:B------:R4:W3:Y:S01]  /*0d20*/  SYNCS.EXCH.64 URZ, [UR4+0xe0], UR6 ;  /* 0x0000e00604ff75b2 */ /* 0x0008e20008000100 */
[----:B------:R4:W1:Y:S01]  /*0d30*/  SYNCS.EXCH.64 URZ, [UR4+0xd8], UR6 ;  /* 0x0000d80604ff75b2 */ /* 0x0008620008000100 */
[----:B------:R4:W1:Y:S02]  /*0d40*/  SYNCS.EXCH.64 URZ, [UR4+0xe8], UR6 ;  /* 0x0000e80604ff75b2 */ /* 0x0008640008000100 */
[----:B----4-:R-:W-:Y:S01]  /*0d50*/  NOP ;  /* 0x0000000000007918 */ /* 0x010fe20000000000 */
.L_x_14:
[----:B------:R-:W-:Y:S01]  /*0d60*/  VOTEU.ALL UP0, P1 ;  /* 0x0000000000ff7886 */ /* 0x000fe20000800000 */
[----:B--23--:R-:W-:Y:S01]  /*0d70*/  UMOV UR4, 0x20 ;  /* 0x0000002000047882 */ /* 0x00cfe20000000000 */
[----:B------:R-:W2:Y:S01]  /*0d80*/  LDCU UR7, c[0x0][0x36c] ;  /* 0x00006d80ff0777ac */ /* 0x000ea20008000800 */
[----:B------:R-:W-:Y:S01]  /*0d90*/  NOP ;  /* 0x0000000000007918 */ /* 0x000fe20000000000 */
[----:B-1----:R-:W-:Y:S01]  /*0da0*/  LOP3.LUT R5, R65, 0x1f, RZ, 0xc0, !PT ;  /* 0x0000001f41057812 */ /* 0x002fe200078ec0ff */
[----:B------:R-:W-:Y:S01]  /*0db0*/  @!UP0 UMOV UR6, 0x400 ;  /* 0x0000040000068882 */ /* 0x000fe20000000000 */
[----:B------:R-:W-:-:S04]  /*0dc0*/  @!UP0 UIADD3 UR4, UPT, UPT, -UR4, 0x100000, URZ ;  /* 0x0010000004048890 */ /* 0x000fc8000fffe1ff */
[----:B------:R-:W-:Y:S02]  /*0dd0*/  @!UP0 USHF.L.U32 UR5, UR4, 0xb, URZ ;  /* 0x0000000b04058899 */ /* 0x000fe400080006ff */
[----:B------:R-:W-:Y:S02]  /*0de0*/  @!UP0 USHF.L.U32 UR4, UR4, 0x1, URZ ;  /* 0x0000000104048899 */ /* 0x000fe400080006ff */
[----:B------:R-:W-:Y:S01]  /*0df0*/  @!UP0 ULEA UR6, UR62, UR6, 0x18 ;  /* 0x000000063e068291 */ /* 0x000fe2000f8ec0ff */
[----:B------:R-:W-:Y:S01]  /*0e00*/  VOTEU.ALL UP0, P1 ;  /* 0x0000000000ff7886 */ /* 0x000fe20000800000 */
[----:B------:R-:W-:Y:S02]  /*0e10*/  UISETP.NE.AND UP5, UPT, UR20, URZ, UPT ;  /* 0x000000ff1400728c */ /* 0x000fe4000bfa5270 */
[----:B--2---:R-:W-:Y:S01]  /*0e20*/  UISETP.EQ.U32.AND UP6, UPT, UR7, 0x1, UPT ;  /* 0x000000010700788c */ /* 0x004fe2000bfc2070 */
[----:B------:R-:W1:Y:S07]  /*0e30*/  FENCE.VIEW.ASYNC.S ;  /* 0x00000000000073c6 */ /* 0x000e6e0000000000 */
[----:B-1----:R1:W2:Y:S01]  /*0e40*/  @!UP0 SYNCS.EXCH.64 URZ, [UR6+0xf0], UR4 ;  /* 0x0000f00406ff85b2 */ /* 0x0022a20008000100 */
[----:B------:R-:W-:Y:S05]  /*0e50*/  BRA.U !UP6, `(.L_x_15) ;  /* 0x000000010e087547 */ /* 0x000fea000b800000 */
[----:B--2---:R-:W-:Y:S01]  /*0e60*/  UCGABAR_ARV ;  /* 0x00000000000079c7 */ /* 0x004fe20008000000 */
[----:B------:R-:W-:Y:S05]  /*0e70*/  BRA `(.L_x_16) ;  /* 0x0000000000047947 */ /* 0x000fea0003800000 */
.L_x_15:
[----:B--2---:R-:W-:Y:S01]  /*0e80*/  NOP ;  /* 0x0000000000007918 */ /* 0x004fe20000000000 */
.L_x_16:
[----:B------:R-:W2:Y:S01]  /*0e90*/  S2UR UR22, SR_CTAID.X ;  /* 0x00000000001679c3 */ /* 0x000ea20000002500 */
[----:B------:R-:W-:-:S05]  /*0ea0*/  CS2R.32 R54, SR_CgaSize ;  /* 0x0000000000367805 */ /* 0x000fca0000008a00 */
[----:B------:R-:W-:-:S05]  /*0eb0*/  IMAD R54, R54, -0xa0, RZ ;  /* 0xffffff6036367824 */ /* 0x000fca00078e02ff */
[----:B-1----:R-:W-:-:S14]  /*0ec0*/  R2UR UR5, R54 ;  /* 0x00000000360572ca */ /* 0x002fdc00000e0000 */
[----:B------:R-:W1:Y:S01]  /*0ed0*/  LDCU UR5, c[0x0][UR5+0x2b0] ;  /* 0x00005600050577ac */ /* 0x000e620008000800 */
[----:B------:R-:W-:Y:S02]  /*0ee0*/  R2UR UR9, R2 ;  /* 0x00000000020972ca */ /* 0x000fe400000e0000 */
[----:B------:R-:W-:-:S05]  /*0ef0*/  CS2R.32 R54, SR_CgaSize ;  /* 0x0000000000367805 */ /* 0x000fca0000008a00 */
[----:B------:R-:W-:-:S05]  /*0f00*/  IMAD R54, R54, -0xa0, RZ ;  /* 0xffffff6036367824 */ /* 0x000fca00078e02ff */
[----:B------:R-:W-:-:S14]  /*0f10*/  R2UR UR4, R54 ;  /* 0x00000000360472ca */ /* 0x000fdc00000e0000 */
[----:B------:R-:W3:Y:S01]  /*0f20*/  LDCU UR4, c[0x0][UR4+0x2b4] ;  /* 0x00005680040477ac */ /* 0x000ee20008000800 */
[----:B------:R-:W4:Y:S01]  /*0f30*/  S2UR UR27, SR_CTAID.Y ;  /* 0x00000000001b79c3 */ /* 0x000f220000002600 */
[----:B------:R-:W-:-:S05]  /*0f40*/  CS2R.32 R54, SR_CgaSize ;  /* 0x0000000000367805 */ /* 0x000fca0000008a00 */
[----:B------:R-:W-:-:S05]  /*0f50*/  IMAD R54, R54, -0xa0, RZ ;  /* 0xffffff6036367824 */ /* 0x000fca00078e02ff */
[----:B------:R-:W-:-:S14]  /*0f60*/  R2UR UR7, R54 ;  /* 0x00000000360772ca */ /* 0x000fdc00000e0000 */
[----:B------:R-:W3:Y:S01]  /*0f70*/  LDCU UR7, c[0x0][UR7+0x2a0] ;  /* 0x00005400070777ac */ /* 0x000ee20008000800 */
[----:B------:R-:W-:-:S05]  /*0f80*/  CS2R.32 R54, SR_CgaSize ;  /* 0x0000000000367805 */ /* 0x000fca0000008a00 */
[----:B------:R-:W-:-:S05]  /*0f90*/  IMAD R54, R54, -0xa0, RZ ;  /* 0xffffff6036367824 */ /* 0x000fca00078e02ff */
[----:B------:R-:W-:-:S14]  /*0fa0*/  R2UR UR8, R54 ;  /* 0x00000000360872ca */ /* 0x000fdc00000e0000 */
[----:B------:R-:W3:Y:S01]  /*0fb0*/  LDCU UR8, c[0x0][UR8+0x2a4] ;  /* 0x00005480080877ac */ /* 0x000ee20008000800 */
[----:B------:R-:W-:Y:S01]  /*0fc0*/  UISETP.GT.U32.AND UP0, UPT, UR9, 0xffff, UPT ;  /* 0x0000ffff0900788c */ /* 0x000fe2000bf04070 */
[----:B------:R-:W3:Y:S01]  /*0fd0*/  LDCU UR21, c[0x0][0xb24] ;  /* 0x00016480ff1577ac */ /* 0x000ee20008000800 */
[----:B------:R-:W3:Y:S01]  /*0fe0*/  LDCU UR39, c[0x0][0xb24] ;  /* 0x00016480ff2777ac */ /* 0x000ee20008000800 */
[----:B--2---:R-:W-:Y:S01]  /*0ff0*/  I2FP.F32.U32 R4, UR22 ;  /* 0x0000001600047c45 */ /* 0x004fe20008201000 */
[----:B------:R-:W2:Y:S04]  /*1000*/  LDCU UR25, c[0x0][0xb30] ;  /* 0x00016600ff1977ac */ /* 0x000ea80008000800 */
[----:B-1----:R-:W-:Y:S01]  /*1010*/  FMUL R4, R4, UR5 ;  /* 0x0000000504047c20 */ /* 0x002fe20008400000 */
[----:B------:R-:W-:Y:S01]  /*1020*/  USEL UR5, UR9, 0xffff, !UP0 ;  /* 0x0000ffff09057887 */ /* 0x000fe2000c000000 */
[----:B----4-:R-:W-:Y:S01]  /*1030*/  I2FP.F32.U32 R3, UR27 ;  /* 0x0000001b00037c45 */ /* 0x010fe20008201000 */
[----:B------:R-:W-:-:S03]  /*1040*/  USHF.L.U32 UR31, UR62, 0xa, URZ ;  /* 0x0000000a3e1f7899 */ /* 0x000fc600080006ff */
[----:B------:R-:W1:Y:S01]  /*1050*/  F2I.U32.TRUNC.NTZ R4, R4 ;  /* 0x0000000400047305 */ /* 0x000e62000020f000 */
[----:B------:R-:W-:Y:S01]  /*1060*/  ULOP3.LUT UR30, UR5, 0xffff, URZ, 0xc0, !UPT ;  /* 0x0000ffff051e7892 */ /* 0x000fe2000f8ec0ff */
[----:B---3--:R-:W-:-:S06]  /*1070*/  FMUL R3, R3, UR4 ;  /* 0x0000000403037c20 */ /* 0x008fcc0008400000 */
[----:B------:R-:W3:Y:S01]  /*1080*/  F2I.U32.TRUNC.NTZ R3, R3 ;  /* 0x0000000300037305 */ /* 0x000ee2000020f000 */
[----:B-1----:R-:W-:Y:S02]  /*1090*/  R2UR UR4, R4 ;  /* 0x00000000040472ca */ /* 0x002fe400000e0000 */
[----:B------:R-:W-:Y:S02]  /*10a0*/  PRMT R4, RZ, 0x7610, R4 ;  /* 0x00007610ff047816 */ /* 0x000fe40000000004 */
[----:B---3--:R-:W-:Y:S02]  /*10b0*/  R2UR UR6, R3 ;  /* 0x00000000030672ca */ /* 0x008fe400000e0000 */
[----:B------:R-:W-:-:S07]  /*10c0*/  PRMT R3, RZ, 0x7610, R3 ;  /* 0x00007610ff037816 */ /* 0x000fce0000000003 */
[----:B------:R-:W-:-:S04]  /*10d0*/  UIADD3 UR5, UPT, UPT, -UR4, URZ, URZ ;  /* 0x000000ff04057290 */ /* 0x000fc8000fffe1ff */
[----:B------:R-:W-:Y:S02]  /*10e0*/  UIMAD UR5, UR7, UR5, UR22 ;  /* 0x00000005070572a4 */ /* 0x000fe4000f8e0216 */
[----:B------:R-:W-:-:S04]  /*10f0*/  UIADD3 UR4, UPT, UPT, -UR6, URZ, URZ ;  /* 0x000000ff06047290 */ /* 0x000fc8000fffe1ff */
[----:B------:R-:W-:Y:S01]  /*1100*/  IMAD.U32 R54, RZ, RZ, UR5 ;  /* 0x00000005ff367e24 */ /* 0x000fe2000f8e00ff */
[----:B------:R-:W-:-:S06]  /*1110*/  UIMAD UR4, UR8, UR4, UR27 ;  /* 0x00000004080472a4 */ /* 0x000fcc000f8e021b */
[----:B------:R-:W-:Y:S01]  /*1120*/  IMAD.U32 R53, RZ, RZ, UR4 ;  /* 0x00000004ff357e24 */ /* 0x000fe2000f8e00ff */
[----:B--2---:R-:W-:Y:S06]  /*1130*/  BRA.U UP5, `(.L_x_17) ;  /* 0x0000000105447547 */ /* 0x004fec000b800000 */
[----:B------:R-:W-:Y:S02]  /*1140*/  R2UR UR4, R53 ;  /* 0x00000000350472ca */ /* 0x000fe400000e0000 */
[----:B------:R-:W-:-:S11]  /*1150*/  R2UR UR7, R54 ;  /* 0x00000000360772ca */ /* 0x000fd600000e0000 */
[----:B------:R-:W-:Y:S02]  /*1160*/  UISETP.NE.AND UP0, UPT, UR4, URZ, UPT ;  /* 0x000000ff0400728c */ /* 0x000fe4000bf05270 */
[----:B------:R-:W-:Y:S02]  /*1170*/  ULOP3.LUT UR4, UR7, 0x2, URZ, 0x3c, !UPT ;  /* 0x0000000207047892 */ /* 0x000fe4000f8e3cff */
[----:B------:R-:W-:Y:S02]  /*1180*/  UISETP.GT.U32.AND UP1, UPT, UR7, 0x1, UP0 ;  /* 0x000000010700788c */ /* 0x000fe40008724070 */
[----:B------:R-:W-:Y:S02]  /*1190*/  UISETP.GT.U32.AND UP0, UPT, UR4, 0x1, UP0 ;  /* 0x000000010400788c */ /* 0x000fe40008704070 */
[----:B------:R-:W-:Y:S02]  /*11a0*/  USEL UR5, URZ, 0x2, UP1 ;  /* 0x00000002ff057887 */ /* 0x000fe40008800000 */
[----:B------:R-:W-:-:S02]  /*11b0*/  USEL UR6, URZ, 0x1, UP1 ;  /* 0x00000001ff067887 */ /* 0x000fc40008800000 */
[----:B------:R-:W-:Y:S02]  /*11c0*/  USEL UR4, URZ, 0x4, UP0 ;  /* 0x00000004ff047887 */ /* 0x000fe40008000000 */
[----:B------:R-:W-:Y:S02]  /*11d0*/  ULOP3.LUT UR7, UR7, 0xfffffffe, URZ, 0xc0, !UPT ;  /* 0xfffffffe07077892 */ /* 0x000fe4000f8ec0ff */
[----:B------:R-:W-:Y:S02]  /*11e0*/  USEL UR8, URZ, 0x8, UP0 ;  /* 0x00000008ff087887 */ /* 0x000fe40008000000 */
[----:B------:R-:W-:-:S03]  /*11f0*/  UIADD3 UR4, UPT, UPT, UR4, UR5, UR6 ;  /* 0x0000000504047290 */ /* 0x000fc6000fffe006 */
[----:B------:R-:W-:Y:S01]  /*1200*/  UMOV UR5, 0x3 ;  /* 0x0000000300057882 */ /* 0x000fe20000000000 */
[----:B------:R-:W-:Y:S02]  /*1210*/  UIADD3 UR4, UPT, UPT, UR4, UR8, URZ ;  /* 0x0000000804047290 */ /* 0x000fe4000fffe0ff */
[----:B------:R-:W-:-:S04]  /*1220*/  USHF.L.U32 UR5, UR5, UR7, URZ ;  /* 0x0000000705057299 */ /* 0x000fc800080006ff */
[----:B------:R-:W-:Y:S02]  /*1230*/  IMAD.U32 R4, RZ, RZ, UR4 ;  /* 0x00000004ff047e24 */ /* 0x000fe4000f8e00ff */
[----:B------:R-:W-:-:S07]  /*1240*/  IMAD.U32 R3, RZ, RZ, UR5 ;  /* 0x00000005ff037e24 */ /* 0x000fce000f8e00ff */
.L_x_17:
[----:B------:R-:W1:Y:S01]  /*1250*/  S2UR UR60, SR_CTAID.Z ;  /* 0x00000000003c79c3 */ /* 0x000e620000002700 */
[----:B------:R-:W-:Y:S01]  /*1260*/  UISETP.GE.AND UP0, UPT, UR21, 0x1, UPT ;  /* 0x000000011500788c */ /* 0x000fe2000bf06270 */
[----:B------:R-:W-:Y:S01]  /*1270*/  UMOV UR28, 0x5 ;  /* 0x00000005001c7882 */ /* 0x000fe20000000000 */
[----:B------:R-:W-:-:S07]  /*1280*/  UMOV UR26, UR22 ;  /* 0x00000016001a7c82 */ /* 0x000fce0008000000 */
[----:B------:R-:W-:Y:S05]  /*1290*/  BRA.U !UP0, `(.L_x_18) ;  /* 0x0000000108d47547 */ /* 0x000fea000b800000 */
[----:B------:R-:W2:Y:S01]  /*12a0*/  LDCU.128 UR16, c[0x0][0xb10] ;  /* 0x00016200ff1077ac */ /* 0x000ea20008000c00 */
[----:B------:R-:W3:Y:S01]  /*12b0*/  LDCU UR6, c[0x0][0x370] ;  /* 0x00006e00ff0677ac */ /* 0x000ee20008000800 */
[----:B------:R-:W4:Y:S01]  /*12c0*/  LDCU UR7, c[0x0][0x374] ;  /* 0x00006e80ff0777ac */ /* 0x000f220008000800 */
[----:B------:R-:W1:Y:S01]  /*12d0*/  LDCU UR23, c[0x0][0xb0c] ;  /* 0x00016180ff1777ac */ /* 0x000e620008000800 */
[----:B------:R-:W1:Y:S01]  /*12e0*/  LDCU UR24, c[0x0][0xb20] ;  /* 0x00016400ff1877ac */ /* 0x000e620008000800 */
[----:B------:R-:W1:Y:S01]  /*12f0*/  LDCU.64 UR8, c[0x0][0xb28] ;  /* 0x00016500ff0877ac */ /* 0x000e620008000a00 */
[----:B--2---:R-:W-:Y:S02]  /*1300*/  UISETP.NE.AND UP3, UPT, UR18, 0x1, UPT ;  /* 0x000000011200788c */ /* 0x004fe4000bf65270 */
[----:B----4-:R-:W-:Y:S02]  /*1310*/  UIMAD.WIDE.U32 UR10, UR7, UR19, URZ ;  /* 0x00000013070a72a5 */ /* 0x010fe4000f8e00ff */
[----:B---3--:R-:W-:-:S02]  /*1320*/  UIMAD.WIDE.U32 UR12, UR6, UR16, URZ ;  /* 0x00000010060c72a5 */ /* 0x008fc4000f8e00ff */
[----:B-1----:R-:W-:Y:S02]  /*1330*/  UISETP.NE.AND UP0, UPT, UR23, 0x1, UPT ;  /* 0x000000011700788c */ /* 0x002fe4000bf05270 */
[----:B------:R-:W-:Y:S01]  /*1340*/  UIMAD.WIDE.U32 UR4, UR22, UR16, URZ ;  /* 0x00000010160472a5 */ /* 0x000fe2000f8e00ff */
[----:B------:R-:W-:Y:S02]  /*1350*/  UMOV UR10, UR11 ;  /* 0x0000000b000a7c82 */ /* 0x000fe40008000000 */
[----:B------:R-:W-:Y:S01]  /*1360*/  UMOV UR12, UR13 ;  /* 0x0000000d000c7c82 */ /* 0x000fe20008000000 */
[----:B------:R-:W-:Y:S02]  /*1370*/  @UP3 USHF.R.U32.HI UR7, URZ, UR24, UR10 ;  /* 0x00000018ff073299 */ /* 0x000fe4000801160a */
[----:B------:R-:W-:Y:S01]  /*1380*/  UISETP.NE.AND UP1, UPT, UR21, 0x1, UPT ;  /* 0x000000011500788c */ /* 0x000fe2000bf25270 */
[----:B------:R-:W-:Y:S02]  /*1390*/  UMOV UR4, UR5 ;  /* 0x0000000500047c82 */ /* 0x000fe40008000000 */
[----:B------:R-:W-:-:S02]  /*13a0*/  @UP0 USHF.R.U32.HI UR6, URZ, UR17, UR12 ;  /* 0x00000011ff060299 */ /* 0x000fc4000801160c */
[----:B------:R-:W-:Y:S02]  /*13b0*/  USHF.R.U32.HI UR4, URZ, UR17, UR4 ;  /* 0x00000011ff047299 */ /* 0x000fe40008011604 */
[----:B------:R-:W-:Y:S02]  /*13c0*/  UIMAD.WIDE.U32 UR12, UR27, UR19, URZ ;  /* 0x000000131b0c72a5 */ /* 0x000fe4000f8e00ff */
[----:B------:R-:W-:Y:S02]  /*13d0*/  UIMAD.WIDE.U32 UR10, UR7, UR8, URZ ;  /* 0x00000008070a72a5 */ /* 0x000fe4000f8e00ff */
[----:B------:R-:W-:Y:S02]  /*13e0*/  UIMAD.WIDE.U32 UR14, UR6, UR8, URZ ;  /* 0x00000008060e72a5 */ /* 0x000fe4000f8e00ff */
[----:B------:R-:W-:-:S03]  /*13f0*/  USEL UR5, UR22, UR4, !UP0 ;  /* 0x0000000416057287 */ /* 0x000fc6000c000000 */
[----:B------:R-:W-:Y:S01]  /*1400*/  UMOV UR4, UR13 ;  /* 0x0000000d00047c82 */ /* 0x000fe20008000000 */
[----:B------:R-:W-:Y:S01]  /*1410*/  UMOV UR10, UR11 ;  /* 0x0000000b000a7c82 */ /* 0x000fe20008000000 */
[----:B------:R-:W-:Y:S02]  /*1420*/  USHF.R.U32.HI UR4, URZ, UR24, UR4 ;  /* 0x00000018ff047299 */ /* 0x000fe40008011604 */
[----:B------:R-:W-:Y:S01]  /*1430*/  @UP1 USHF.R.U32.HI UR7, URZ, UR9, UR10 ;  /* 0x00000009ff071299 */ /* 0x000fe2000801160a */
[----:B------:R-:W-:Y:S01]  /*1440*/  UMOV UR14, UR15 ;  /* 0x0000000f000e7c82 */ /* 0x000fe20008000000 */
[----:B------:R-:W-:Y:S02]  /*1450*/  USEL UR4, UR27, UR4, !UP3 ;  /* 0x000000041b047287 */ /* 0x000fe4000d800000 */
[----:B------:R-:W-:Y:S02]  /*1460*/  @UP1 USHF.R.U32.HI UR6, URZ, UR9, UR14 ;  /* 0x00000009ff061299 */ /* 0x000fe4000801160e */
[----:B------:R-:W-:-:S02]  /*1470*/  UIMAD UR7, UR7, UR21, URZ ;  /* 0x00000015070772a4 */ /* 0x000fc4000f8e02ff */
[----:B------:R-:W-:Y:S02]  /*1480*/  UIMAD UR12, UR6, UR21, URZ ;  /* 0x00000015060c72a4 */ /* 0x000fe4000f8e02ff */
[----:B------:R-:W-:Y:S02]  /*1490*/  UISETP.GE.AND UP0, UPT, UR4, UR7, UPT ;  /* 0x000000070400728c */ /* 0x000fe4000bf06270 */
[----:B------:R-:W-:Y:S02]  /*14a0*/  UIMAD.WIDE.U32 UR10, UR4, UR8, URZ ;  /* 0x00000008040a72a5 */ /* 0x000fe4000f8e00ff */
[----:B------:R-:W-:Y:S02]  /*14b0*/  UISETP.GE.OR UP0, UPT, UR5, UR12, UP0 ;  /* 0x0000000c0500728c */ /* 0x000fe40008706670 */
[----:B------:R-:W-:Y:S02]  /*14c0*/  UIMAD.WIDE.U32 UR12, UR5, UR8, URZ ;  /* 0x00000008050c72a5 */ /* 0x000fe4000f8e00ff */
[----:B------:R-:W-:Y:S01]  /*14d0*/  UIADD3 UR10, UPT, UPT, -UR4, URZ, URZ ;  /* 0x000000ff040a7290 */ /* 0x000fe2000fffe1ff */
[----:B------:R-:W-:Y:S01]  /*14e0*/  UMOV UR8, UR11 ;  /* 0x0000000b00087c82 */ /* 0x000fe20008000000 */
[----:B------:R-:W-:-:S02]  /*14f0*/  UIADD3 UR26, UPT, UPT, -UR5, URZ, URZ ;  /* 0x000000ff051a7290 */ /* 0x000fc4000fffe1ff */
[----:B------:R-:W-:-:S03]  /*1500*/  USHF.R.U32.HI UR8, URZ, UR9, UR8 ;  /* 0x00000009ff087299 */ /* 0x000fc60008011608 */
[----:B------:R-:W-:Y:S01]  /*1510*/  @!UP0 UMOV UR7, UR13 ;  /* 0x0000000d00078c82 */ /* 0x000fe20008000000 */
[----:B------:R-:W-:Y:S02]  /*1520*/  UIMAD UR27, UR18, UR10, UR27 ;  /* 0x0000000a121b72a4 */ /* 0x000fe4000f8e021b */
[----:B------:R-:W-:Y:S02]  /*1530*/  USEL UR8, UR4, UR8, !UP1 ;  /* 0x0000000804087287 */ /* 0x000fe4000c800000 */
[----:B------:R-:W-:Y:S02]  /*1540*/  @!UP0 USHF.R.U32.HI UR7, URZ, UR9, UR7 ;  /* 0x00000009ff078299 */ /* 0x000fe40008011607 */
[----:B------:R-:W-:Y:S02]  /*1550*/  UIADD3 UR9, UPT, UPT, -UR8, URZ, URZ ;  /* 0x000000ff08097290 */ /* 0x000fe4000fffe1ff */
[----:B------:R-:W-:Y:S02]  /*1560*/  @!UP0 USEL UR7, UR5, UR7, !UP1 ;  /* 0x0000000705078287 */ /* 0x000fe4000c800000 */
[----:B------:R-:W-:-:S02]  /*1570*/  UIMAD UR9, UR21, UR9, UR4 ;  /* 0x00000009150972a4 */ /* 0x000fc4000f8e0204 */
[----:B------:R-:W-:Y:S02]  /*1580*/  @!UP0 UIADD3 UR8, UPT, UPT, UR8, -UR7, URZ ;  /* 0x8000000708088290 */ /* 0x000fe4000fffe0ff */
[----:B------:R-:W-:Y:S02]  /*1590*/  @!UP0 UIMAD UR6, UR9, UR6, UR7 ;  /* 0x00000006090682a4 */ /* 0x000fe4000f8e0207 */
[----:B------:R-:W-:Y:S02]  /*15a0*/  @!UP0 UIMAD UR4, UR8, UR21, UR5 ;  /* 0x00000015080482a4 */ /* 0x000fe4000f8e0205 */
[----:B------:R-:W-:Y:S02]  /*15b0*/  UIMAD UR26, UR23, UR26, UR22 ;  /* 0x0000001a171a72a4 */ /* 0x000fe4000f8e0216 */
[----:B------:R-:W-:Y:S01]  /*15c0*/  UIMAD UR27, UR4, UR18, UR27 ;  /* 0x00000012041b72a4 */ /* 0x000fe2000f8e021b */
[----:B------:R-:W-:Y:S02]  /*15d0*/  @!UP0 UMOV UR5, UR6 ;  /* 0x0000000600058c82 */ /* 0x000fe40008000000 */
[----:B------:R-:W-:-:S12]  /*15e0*/  UIMAD UR26, UR5, UR23, UR26 ;  /* 0x00000017051a72a4 */ /* 0x000fd8000f8e021a */
.L_x_18:
[----:B------:R-:W-:Y:S02]  /*15f0*/  UISETP.NE.AND UP1, UPT, UR25, 0x1, UPT ;  /* 0x000000011900788c */ /* 0x000fe4000bf25270 */
[----:B------:R-:W-:Y:S02]  /*1600*/  UISETP.NE.AND UP0, UPT, UR20, 0x2, UPT ;  /* 0x000000021400788c */ /* 0x000fe4000bf05270 */
[----:B------:R-:W-:Y:S02]  /*1610*/  ULOP3.LUT UR31, UR31, 0x800, URZ, 0xc0, !UPT ;  /* 0x000008001f1f7892 */ /* 0x000fe4000f8ec0ff */
[----:B------:R-:W-:-:S03]  /*1620*/  USHF.L.U32 UR30, UR28, UR30, URZ ;  /* 0x0000001e1c1e7299 */ /* 0x000fc600080006ff */
[----:B------:R-:W-:Y:S09]  /*1630*/  BRA.U UP1, `(.L_x_19) ;  /* 0x0000000101407547 */ /* 0x000ff2000b800000 */
[----:B------:R-:W2:Y:S01]  /*1640*/  LDCU.128 UR8, c[0x0][0xb10] ;  /* 0x00016200ff0877ac */ /* 0x000ea20008000c00 */
[----:B------:R-:W3:Y:S01]  /*1650*/  LDCU UR12, c[0x0][0xb0c] ;  /* 0x00016180ff0c77ac */ /* 0x000ee20008000800 */
[----:B------:R-:W4:Y:S01]  /*1660*/  LDCU UR13, c[0x0][0xb20] ;  /* 0x00016400ff0d77ac */ /* 0x000f220008000800 */
[----:B--2---:R-:W-:Y:S02]  /*1670*/  UIMAD.WIDE.U32 UR4, UR26, UR8, URZ ;  /* 0x000000081a0472a5 */ /* 0x004fe4000f8e00ff */
[----:B------:R-:W-:Y:S02]  /*1680*/  UIMAD.WIDE.U32 UR6, UR27, UR11, URZ ;  /* 0x0000000b1b0672a5 */ /* 0x000fe4000f8e00ff */
[----:B---3--:R-:W-:Y:S02]  /*1690*/  UISETP.NE.AND UP1, UPT, UR12, 0x1, UPT ;  /* 0x000000010c00788c */ /* 0x008fe4000bf25270 */
[----:B------:R-:W-:-:S03]  /*16a0*/  USHF.R.U32.HI UR5, URZ, UR9, UR5 ;  /* 0x00000009ff057299 */ /* 0x000fc60008011605 */
[----:B------:R-:W-:Y:S01]  /*16b0*/  UMOV UR4, UR7 ;  /* 0x0000000700047c82 */ /* 0x000fe20008000000 */
[----:B------:R-:W-:Y:S02]  /*16c0*/  USEL UR5, UR26, UR5, !UP1 ;  /* 0x000000051a057287 */ /* 0x000fe4000c800000 */
[----:B------:R-:W-:Y:S02]  /*16d0*/  UISETP.NE.AND UP1, UPT, UR10, 0x1, UPT ;  /* 0x000000010a00788c */ /* 0x000fe4000bf25270 */
[----:B----4-:R-:W-:-:S04]  /*16e0*/  USHF.R.U32.HI UR4, URZ, UR13, UR4 ;  /* 0x0000000dff047299 */ /* 0x010fc80008011604 */
[----:B------:R-:W-:-:S04]  /*16f0*/  USEL UR4, UR27, UR4, !UP1 ;  /* 0x000000041b047287 */ /* 0x000fc8000c800000 */
[----:B------:R-:W-:Y:S02]  /*1700*/  UIADD3 UR6, UPT, UPT, -UR4, UR5, URZ ;  /* 0x0000000504067290 */ /* 0x000fe4000fffe1ff */
[----:B------:R-:W-:Y:S02]  /*1710*/  UIADD3 UR4, UPT, UPT, UR4, -UR5, URZ ;  /* 0x8000000504047290 */ /* 0x000fe4000fffe0ff */
[----:B------:R-:W-:Y:S02]  /*1720*/  UIMAD UR27, UR6, UR10, UR27 ;  /* 0x0000000a061b72a4 */ /* 0x000fe4000f8e021b */
[----:B------:R-:W-:-:S12]  /*1730*/  UIMAD UR26, UR4, UR12, UR26 ;  /* 0x0000000c041a72a4 */ /* 0x000fd8000f8e021a */
.L_x_19:
[----:B------:R-:W-:Y:S05]  /*1740*/  BRA.U !UP6, `(.L_x_20) ;  /* 0x000000010e0c7547 */ /* 0x000fea000b800000 */
[----:B------:R-:W-:Y:S01]  /*1750*/  UCGABAR_WAIT ;  /* 0x0000000000007dc7 */ /* 0x000fe20008000000 */
[----:B------:R-:W-:Y:S01]  /*1760*/  CCTL.IVALL ;  /* 0x00000000ff00798f */ /* 0x000fe20002000000 */
[----:B------:R-:W-:Y:S05]  /*1770*/  BRA `(.L_x_21) ;  /* 0x0000000000047947 */ /* 0x000fea0003800000 */
.L_x_20:
[----:B------:R-:W-:Y:S06]  /*1780*/  BAR.SYNC.DEFER_BLOCKING 0x0 ;  /* 0x0000000000007b1d */ /* 0x000fec0000010000 */
.L_x_21:
[----:B------:R-:W-:Y:S05]  /*1790*/  BRA.U UP0, `(.L_x_22) ;  /* 0x0000001500d47547 */ /* 0x000fea000b800000 */
[----:B------:R-:W2:Y:S01]  /*17a0*/  LDCU UR5, c[0x0][0x38c] ;  /* 0x00007180ff0577ac */ /* 0x000ea20008000800 */
[----:B------:R-:W-:Y:S01]  /*17b0*/  PLOP3.LUT P2, PT, PT, PT, UP4, 0x80, 0x8 ;  /* 0x000000000008781c */ /* 0x000fe20003f4f048 */
[----:B------:R-:W-:Y:S01]  /*17c0*/  IMAD.MOV.U32 R12, RZ, RZ, 0x1 ;  /* 0x00000001ff0c7424 */ /* 0x000fe200078e00ff */
[----:B------:R-:W-:Y:S01]  /*17d0*/  ISETP.NE.AND P3, PT, R5, RZ, P4 ;  /* 0x000000ff0500720c */ /* 0x000fe20002765270 */
[----:B------:R-:W-:Y:S01]  /*17e0*/  UISETP.NE.AND UP1, UPT, UR20, URZ, UPT ;  /* 0x000000ff1400728c */ /* 0x000fe2000bf25270 */
[----:B------:R-:W-:Y:S02]  /*17f0*/  PLOP3.LUT P2, PT, P2, PT, PT, 0x8, 0x80 ;  /* 0x000000000080781c */ /* 0x000fe4000174e170 */
[----:B------:R-:W-:Y:S01]  /*1800*/  CS2R R10, SRZ ;  /* 0x00000000000a7805 */ /* 0x000fe2000001ff00 */
[----:B------:R-:W-:Y:S01]  /*1810*/  IMAD.MOV.U32 R9, RZ, RZ, RZ ;  /* 0x000000ffff097224 */ /* 0x000fe200078e00ff */
[----:B------:R-:W3:Y:S01]  /*1820*/  LDCU UR64, c[0x0][0x370] ;  /* 0x00006e00ff4077ac */ /* 0x000ee20008000800 */
[----:B------:R-:W-:Y:S01]  /*1830*/  IMAD.MOV.U32 R8, RZ, RZ, 0x1 ;  /* 0x00000001ff087424 */ /* 0x000fe200078e00ff */
[----:B------:R-:W4:Y:S01]  /*1840*/  LDCU.64 UR54, c[0x0][0x348] ;  /* 0x00006900ff3677ac */ /* 0x000f220008000a00 */
[----:B------:R-:W-:-:S02]  /*1850*/  USHF.L.U32 UR71, UR22, 0x6, URZ ;  /* 0x0000000616477899 */ /* 0x000fc400080006ff */
[----:B--2---:R-:W-:Y:S02]  /*1860*/  UIADD3 UR6, UPT, UPT, UR5, 0x7f, URZ ;  /* 0x0000007f05067890 */ /* 0x004fe4000fffe0ff */
[----:B------:R-:W-:Y:S02]  /*1870*/  UIADD3 UR70, UPT, UPT, UR5, 0xfe, URZ ;  /* 0x000000fe05467890 */ /* 0x000fe4000fffe0ff */
[----:B------:R-:W-:Y:S01]  /*1880*/  USHF.R.S32.HI UR4, URZ, 0x1f, UR6 ;  /* 0x0000001fff047899 */ /* 0x000fe20008011406 */
[----:B------:R-:W2:Y:S03]  /*1890*/  LDCU UR63, c[0x0][0x374] ;  /* 0x00006e80ff3f77ac */ /* 0x000ea60008000800 */
[----:B------:R-:W-:Y:S02]  /*18a0*/  ULEA.HI UR4, UR4, UR6, URZ, 0x7 ;  /* 0x0000000604047291 */ /* 0x000fe4000f8f38ff */
[----:B------:R-:W-:-:S02]  /*18b0*/  USHF.L.U32 UR6, UR22, 0x7, URZ ;  /* 0x0000000716067899 */ /* 0x000fc400080006ff */
[----:B------:R-:W-:Y:S02]  /*18c0*/  USHF.R.S32.HI UR66, URZ, 0x7, UR4 ;  /* 0x00000007ff427899 */ /* 0x000fe40008011404 */
[----:B------:R-:W-:Y:S02]  /*18d0*/  UIADD3 UR4, UPT, UPT, UR5, -0x1, URZ ;  /* 0xffffffff05047890 */ /* 0x000fe4000fffe0ff */
[----:B------:R-:W-:Y:S02]  /*18e0*/  UISETP.LT.U32.AND UP0, UPT, UR66, 0x2, UPT ;  /* 0x000000024200788c */ /* 0x000fe4000bf01070 */
[----:B------:R-:W-:Y:S02]  /*18f0*/  UISETP.GE.U32.AND UP2, UPT, UR4, -0xff, UPT ;  /* 0xffffff010400788c */ /* 0x000fe4000bf46070 */
[----:B------:R-:W-:Y:S02]  /*1900*/  USEL UR65, UR66, 0x2, UP0 ;  /* 0x0000000242417887 */ /* 0x000fe40008000000 */
[----:B------:R-:W-:-:S02]  /*1910*/  ULOP3.LUT UR5, UR6, 0x80, URZ, 0xc0, !UPT ;  /* 0x0000008006057892 */ /* 0x000fc4000f8ec0ff */
[----:B------:R-:W-:Y:S02]  /*1920*/  UIADD3 UR4, UPT, UPT, UR65, -0x1, URZ ;  /* 0xffffffff41047890 */ /* 0x000fe4000fffe0ff */
[----:B------:R-:W-:Y:S02]  /*1930*/  USEL UR38, UR53, 0x2, UP1 ;  /* 0x0000000235267887 */ /* 0x000fe40008800000 */
[----:B------:R-:W-:Y:S02]  /*1940*/  ULEA.HI UR68, UR31, UR5, URZ, 0x1b ;  /* 0x000000051f447291 */ /* 0x000fe4000f8fd8ff */
[----:B------:R-:W-:Y:S02]  /*1950*/  @UP2 UIADD3 UR4, UPT, UPT, UR65, URZ, URZ ;  /* 0x000000ff41042290 */ /* 0x000fe4000fffe0ff */
[----:B------:R-:W-:Y:S02]  /*1960*/  UIADD3 UR69, UPT, UPT, UR66, -UR65, URZ ;  /* 0x8000004142457290 */ /* 0x000fe4000fffe0ff */
[----:B------:R-:W-:-:S02]  /*1970*/  UIADD3 UR45, UPT, UPT, UR4, 0x1, URZ ;  /* 0x00000001042d7890 */ /* 0x000fc4000fffe0ff */
[----:B------:R-:W-:Y:S01]  /*1980*/  UIADD3 UR67, UPT, UPT, -UR4, URZ, URZ ;  /* 0x000000ff04437290 */ /* 0x000fe2000fffe1ff */
[----:B--234-:R-:W-:-:S11]  /*1990*/  UMOV UR29, URZ ;  /* 0x000000ff001d7c82 */ /* 0x01cfd60008000000 */
.L_x_46:
[----:B------:R-:W-:Y:S01]  /*19a0*/  UISETP.NE.AND UP0, UPT, UR62, URZ, UPT ;  /* 0x000000ff3e00728c */ /* 0x000fe2000bf05270 */
[----:B------:R-:W2:Y:S08]  /*19b0*/  S2UR UR62, SR_CgaCtaId ;  /* 0x00000000003e79c3 */ /* 0x000eb00000008800 */
[----:B---3--:R-:W-:Y:S05]  /*19c0*/  BRA.U UP0, `(.L_x_23) ;  /* 0x0000000100347547 */ /* 0x008fea000b800000 */
[----:B------:R-:W3:Y:S01]  /*19d0*/  S2R R0, SR_CgaCtaId ;  /* 0x0000000000007919 */ /* 0x000ee20000008800 */
[----:B------:R-:W-:-:S04]  /*19e0*/  MOV R2, 0x400 ;  /* 0x0000040000027802 */ /* 0x000fc80000000f00 */
[----:B---3--:R-:W-:Y:S02]  /*19f0*/  LEA R0, R0, R2, 0x18 ;  /* 0x0000000200007211 */ /* 0x008fe400078ec0ff */
[----:B------:R-:W-:-:S03]  /*1a00*/  SHF.L.U32 R2, R8, 0x1f, RZ ;  /* 0x0000001f08027819 */ /* 0x000fc600000006ff */
[----:B------:R-:W-:-:S04]  /*1a10*/  IMAD R0, R9, 0x8, R0 ;  /* 0x0000000809007824 */ /* 0x000fc800078e0200 */
[----:B------:R-:W3:Y:S02]  /*1a20*/  SYNCS.PHASECHK.TRANS64.TRYWAIT P0, [R0+URZ+0xe0], R2 ;  /* 0x0000e002000075a7 */ /* 0x000ee400080011ff */
[----:B---3--:R-:W-:Y:S05]  /*1a30*/  @!P0 BRA `(.L_x_24) ;  /* 0x000000a000348947 */ /* 0x008fea0003800000 */
.L_x_187:
[----:B------:R-:W-:Y:S01]  /*1a40*/  VIADD R9, R9, 0x1 ;  /* 0x0000000109097836 */ /* 0x000fe20000000000 */
[----:B------:R3:W-:Y:S04]  /*1a50*/  SYNCS.ARRIVE.TRANS64.A1T0 RZ, [R0+URZ+0xd0], RZ ;  /* 0x0000d0ff00ff79a7 */ /* 0x0007e800081000ff */
[----:B------:R-:W-:-:S04]  /*1a60*/  ISETP.NE.AND P0, PT, R9, 0x2, PT ;  /* 0x000000020900780c */ /* 0x000fc80003f05270 */
[----:B------:R-:W-:Y:S02]  /*1a70*/  SEL R9, R9, RZ, P0 ;  /* 0x000000ff09097207 */ /* 0x000fe40000000000 */
[----:B---3--:R-:W-:-:S04]  /*1a80*/  SEL R0, RZ, 0x1, P0 ;  /* 0x00000001ff007807 */ /* 0x008fc80000000000 */
[----:B------:R-:W-:-:S07]  /*1a90*/  LOP3.LUT R8, R8, R0, RZ, 0x3c, !PT ;  /* 0x0000000008087212 */ /* 0x000fce00078e3cff */
.L_x_23:
[----:B------:R-:W-:Y:S01]  /*1aa0*/  UMOV UR22, 0x400 ;  /* 0x0000040000167882 */ /* 0x000fe20000000000 */
[----:B------:R-:W-:Y:S01]  /*1ab0*/  SHF.L.U32 R0, R12, 0x1f, RZ ;  /* 0x0000001f0c007819 */ /* 0x000fe200000006ff */
[----:B--2---:R-:W-:Y:S02]  /*1ac0*/  ULEA UR22, UR62, UR22, 0x18 ;  /* 0x000000163e167291 */ /* 0x004fe4000f8ec0ff */
[----:B------:R-:W-:Y:S02]  /*1ad0*/  UISETP.GE.U32.AND UP0, UPT, UR70, 0xff, UPT ;  /* 0x000000ff4600788c */ /* 0x000fe4000bf06070 */
[----:B------:R-:W-:Y:S02]  /*1ae0*/  ULEA UR4, UR29, UR22, 0x3 ;  /* 0x000000161d047291 */ /* 0x000fe4000f8e18ff */
[----:B------:R-:W-:Y:S01]  /*1af0*/  ULEA UR27, UR27, UR68, 0x8 ;  /* 0x000000441b1b7291 */ /* 0x000fe2000f8e40ff */
[----:B------:R-:W-:-:S06]  /*1b00*/  UMOV UR21, URZ ;  /* 0x000000ff00157c82 */ /* 0x000fcc0008000000 */
[----:B------:R2:W3:Y:S01]  /*1b10*/  SYNCS.PHASECHK.TRANS64.TRYWAIT P1, [UR4+0x10], R0 ;  /* 0x00001000ff0075a7 */ /* 0x0004e20008021104 */
[----:B------:R-:W-:-:S04]  /*1b20*/  ULEA.HI UR4, UR26, UR26, URZ, 0x1 ;  /* 0x0000001a1a047291 */ /* 0x000fc8000f8f08ff */
[----:B------:R-:W-:-:S04]  /*1b30*/  USHF.L.U32 UR4, UR4, 0x6, URZ ;  /* 0x0000000604047899 */ /* 0x000fc800080006ff */
[----:B------:R-:W-:-:S04]  /*1b40*/  ULOP3.LUT UR59, UR4, 0xffffff80, URZ, 0xc0, !UPT ;  /* 0xffffff80043b7892 */ /* 0x000fc8000f8ec0ff */
[----:B------:R-:W-:Y:S01]  /*1b50*/  ULOP3.LUT UR59, UR59, 0x40, UR71, 0xf8, !UPT ;  /* 0x000000403b3b7892 */ /* 0x000fe2000f8ef847 */
[----:B------:R-:W-:Y:S11]  /*1b60*/  BRA.U !UP0, `(.L_x_25) ;  /* 0x0000000508607547 */ /* 0x000ff6000b800000 */
[----:B------:R-:W-:Y:S01]  /*1b70*/  UMOV UR23, UR67 ;  /* 0x0000004300177c82 */ /* 0x000fe20008000000 */
[----:B------:R-:W-:Y:S01]  /*1b80*/  UMOV UR6, UR29 ;  /* 0x0000001d00067c82 */ /* 0x000fe20008000000 */
[----:B------:R-:W-:-:S05]  /*1b90*/  UMOV UR42, 0x40 ;  /* 0x00000040002a7882 */ /* 0x000fca0000000000 */
.L_x_33:
[----:B------:R-:W-:Y:S01]  /*1ba0*/  ULEA UR7, UR6, UR22, 0x3 ;  /* 0x0000001606077291 */ /* 0x000fe2000f8e18ff */
[----:B---3--:R-:W-:Y:S01]  /*1bb0*/  @P4 MOV R2, 0x30000 ;  /* 0x0003000000024802 */ /* 0x008fe20000000f00 */
[----:B-123--:R-:W-:Y:S10]  /*1bc0*/  @P1 BRA `(.L_x_26) ;  /* 0x00000000000c1947 */ /* 0x00eff40003800000 */
[----:B------:R-:W-:-:S04]  /*1bd0*/  SHF.L.U32 R3, R12, 0x1f, RZ ;  /* 0x0000001f0c037819 */ /* 0x000fc800000006ff */
[----:B------:R-:W3:Y:S02]  /*1be0*/  SYNCS.PHASECHK.TRANS64.TRYWAIT P0, [UR7+0x10], R3 ;  /* 0x00001003ff0075a7 */ /* 0x000ee40008001107 */
[----:B---3--:R-:W-:Y:S05]  /*1bf0*/  @!P0 BRA `(.L_x_27) ;  /* 0x0000009c00d88947 */ /* 0x008fea0003800000 */
.L_x_26:
[----:B------:R3:W-:Y:S01]  /*1c00*/  @P4 SYNCS.ARRIVE.TRANS64 RZ, [UR7], R2 ;  /* 0x00000002ffff49a7 */ /* 0x0007e20008000007 */
[----:B------:R-:W-:Y:S02]  /*1c10*/  ULOP3.LUT UR4, UR38, 0x2, URZ, 0xfc, !UPT ;  /* 0x0000000226047892 */ /* 0x000fe4000f8efcff */
[----:B------:R-:W-:Y:S02]  /*1c20*/  UIADD3 UR23, UPT, UPT, UR23, 0x1, URZ ;  /* 0x0000000117177890 */ /* 0x000fe4000fffe0ff */
[----:B------:R-:W-:Y:S02]  /*1c30*/  UISETP.NE.AND UP0, UPT, UR4, 0x2, UPT ;  /* 0x000000020400788c */ /* 0x000fe4000bf05270 */
[----:B------:R-:W-:-:S07]  /*1c40*/  UISETP.NE.AND UP2, UPT, UR23, 0x1, UPT ;  /* 0x000000011700788c */ /* 0x000fce000bf45270 */
[----:B------:R-:W-:Y:S05]  /*1c50*/  BRA.U UP0, `(.L_x_28) ;  /* 0x0000000100047547 */ /* 0x000fea000b800000 */
[----:B-1----:R-:W-:Y:S05]  /*1c60*/  BPT.TRAP 0x1 ;  /* 0x000000040000795c */ /* 0x002fea0000300000 */
.L_x_28:
[----:B------:R-:W-:Y:S04]  /*1c70*/  BSSY.RECONVERGENT B0, `(.L_x_29) ;  /* 0x0000003000007945 */ /* 0x000fe80003800200 */
[----:B------:R-:W-:Y:S05]  /*1c80*/  @!P3 BRA `(.L_x_30) ;  /* 0x000000000004b947 */ /* 0x000fea0003800000 */
[----:B-1----:R-:W-:Y:S05]  /*1c90*/  BPT.TRAP 0x1 ;  /* 0x000000040000795c */ /* 0x002fea0000300000 */
.L_x_30:
[----:B-1----:R-:W-:Y:S05]  /*1ca0*/  BSYNC.RECONVERGENT B0 ;  /* 0x0000000000007941 */ /* 0x002fea0003800200 */
.L_x_29:
[----:B------:R-:W-:Y:S01]  /*1cb0*/  UIADD3 UR4, UPT, UPT, UR6, 0x1, URZ ;  /* 0x0000000106047890 */ /* 0x000fe2000fffe0ff */
[----:B------:R-:W-:Y:S01]  /*1cc0*/  BSSY.RECONVERGENT B0, `(.L_x_31) ;  /* 0x000003e000007945 */ /* 0x000fe20003800200 */
[----:B------:R-:W-:Y:S02]  /*1cd0*/  ELECT P0, URZ, PT ;  /* 0x0000000000ff782f */ /* 0x000fe40003800000 */
[----:B------:R-:W-:-:S04]  /*1ce0*/  UISETP.NE.AND UP0, UPT, UR4, 0x2, UPT ;  /* 0x000000020400788c */ /* 0x000fc8000bf05270 */
[----:B------:R-:W-:Y:S02]  /*1cf0*/  USEL UR5, URZ, 0x1, UP0 ;  /* 0x00000001ff057887 */ /* 0x000fe40008000000 */
[----:B------:R-:W-:-:S04]  /*1d00*/  USEL UR29, UR4, URZ, UP0 ;  /* 0x000000ff041d7287 */ /* 0x000fc80008000000 */
[----:B------:R-:W-:Y:S01]  /*1d10*/  ULEA UR4, UR29, UR22, 0x3 ;  /* 0x000000161d047291 */ /* 0x000fe2000f8e18ff */
[----:B------:R-:W-:-:S04]  /*1d20*/  LOP3.LUT R12, R12, UR5, RZ, 0x3c, !PT ;  /* 0x000000050c0c7c12 */ /* 0x000fc8000f8e3cff */
[----:B--2---:R-:W-:-:S04]  /*1d30*/  SHF.L.U32 R0, R12, 0x1f, RZ ;  /* 0x0000001f0c007819 */ /* 0x004fc800000006ff */
[----:B------:R1:W2:Y:S01]  /*1d40*/  SYNCS.PHASECHK.TRANS64.TRYWAIT P1, [UR4+0x10], R0 ;  /* 0x00001000ff0075a7 */ /* 0x0002a20008021104 */
[----:B------:R-:W-:Y:S05]  /*1d50*/  @!P0 BRA `(.L_x_32) ;  /* 0x0000000000d08947 */ /* 0x000fea0003800000 */
[----:B------:R-:W-:Y:S02]  /*1d60*/  ULEA UR32, UR6, UR22, 0xf ;  /* 0x0000001606207291 */ /* 0x000fe4000f8e78ff */
[----:B------:R-:W-:Y:S02]  /*1d70*/  UIADD3 UR4, UP1, UPT, UR54, 0x80, URZ ;  /* 0x0000008036047890 */ /* 0x000fe4000ff3e0ff */
[----:B------:R-:W-:Y:S02]  /*1d80*/  ULEA UR13, UR6, UR31, 0xe ;  /* 0x0000001f060d7291 */ /* 0x000fe4000f8e70ff */
[----:B------:R-:W-:Y:S02]  /*1d90*/  UIADD3 UR14, UP0, UPT, UR54, 0x180, URZ ;  /* 0x00000180360e7890 */ /* 0x000fe4000ff1e0ff */
[----:B------:R-:W-:Y:S02]  /*1da0*/  UIADD3 UR58, UPT, UPT, UR42, -0x40, URZ ;  /* 0xffffffc02a3a7890 */ /* 0x000fe4000fffe0ff */
[----:B------:R-:W-:-:S02]  /*1db0*/  ULOP3.LUT UR57, UR7, 0xfefffff8, URZ, 0xc0, !UPT ;  /* 0xfefffff807397892 */ /* 0x000fc4000f8ec0ff */
[----:B------:R-:W-:Y:S02]  /*1dc0*/  UIADD3.X UR5, UPT, UPT, URZ, UR55, URZ, UP1, !UPT ;  /* 0x00000037ff057290 */ /* 0x000fe40008ffe4ff */
[----:B------:R-:W-:Y:S02]  /*1dd0*/  ULEA UR13, UR13, UR22, 0x2 ;  /* 0x000000160d0d7291 */ /* 0x000fe4000f8e10ff */
[----:B------:R-:W-:Y:S02]  /*1de0*/  UIADD3 UR56, UPT, UPT, UR32, 0x8400, URZ ;  /* 0x0000840020387890 */ /* 0x000fe4000fffe0ff */
[----:B------:R-:W-:Y:S02]  /*1df0*/  UIADD3 UR50, UPT, UPT, UR42, -0x20, URZ ;  /* 0xffffffe02a327890 */ /* 0x000fe4000fffe0ff */
[----:B------:R-:W-:Y:S02]  /*1e00*/  UIADD3 UR48, UPT, UPT, UR32, 0xa400, URZ ;  /* 0x0000a40020307890 */ /* 0x000fe4000fffe0ff */
[----:B------:R-:W-:-:S02]  /*1e10*/  UIADD3 UR40, UPT, UPT, UR32, 0xc400, URZ ;  /* 0x0000c40020287890 */ /* 0x000fc4000fffe0ff */
[----:B------:R-:W-:Y:S02]  /*1e20*/  UIADD3 UR34, UPT, UPT, UR42, 0x20, URZ ;  /* 0x000000202a227890 */ /* 0x000fe4000fffe0ff */
[----:B------:R-:W-:Y:S02]  /*1e30*/  UIADD3 UR32, UPT, UPT, UR32, 0xe400, URZ ;  /* 0x0000e40020207890 */ /* 0x000fe4000fffe0ff */
[----:B------:R-:W-:Y:S02]  /*1e40*/  UIADD3.X UR15, UPT, UPT, URZ, UR55, URZ, UP0, !UPT ;  /* 0x00000037ff0f7290 */ /* 0x000fe400087fe4ff */
[----:B------:R-:W-:Y:S02]  /*1e50*/  UPRMT UR21, URZ, 0x5410, UR30 ;  /* 0x00005410ff157896 */ /* 0x000fe4000800001e */
[----:B------:R-:W-:Y:S02]  /*1e60*/  UIADD3 UR24, UPT, UPT, UR13, 0x18400, URZ ;  /* 0x000184000d187890 */ /* 0x000fe4000fffe0ff */
[----:B------:R-:W-:Y:S01]  /*1e70*/  UIADD3 UR8, UPT, UPT, UR13, 0x1c400, URZ ;  /* 0x0001c4000d087890 */ /* 0x000fe2000fffe0ff */
[----:B------:R-:W-:Y:S01]  /*1e80*/  UMOV UR46, 0x0 ;  /* 0x00000000002e7882 */ /* 0x000fe20000000000 */
[----:B------:R-:W-:Y:S01]  /*1e90*/  UMOV UR47, 0x10000000 ;  /* 0x10000000002f7882 */ /* 0x000fe20000000000 */
[----:B------:R-:W-:Y:S01]  /*1ea0*/  UMOV UR51, UR59 ;  /* 0x0000003b00337c82 */ /* 0x000fe20008000000 */
[----:B------:R-:W-:Y:S01]  /*1eb0*/  UMOV UR52, UR60 ;  /* 0x0000003c00347c82 */ /* 0x000fe20008000000 */
[----:B------:R-:W-:Y:S01]  /*1ec0*/  UMOV UR49, UR57 ;  /* 0x0000003900317c82 */ /* 0x000fe20008000000 */
[----:B------:R-:W-:Y:S01]  /*1ed0*/  UMOV UR43, UR59 ;  /* 0x0000003b002b7c82 */ /* 0x000fe20008000000 */
[----:B------:R-:W-:Y:S01]  /*1ee0*/  UMOV UR44, UR60 ;  /* 0x0000003c002c7c82 */ /* 0x000fe20008000000 */
[----:B------:R-:W-:Y:S01]  /*1ef0*/  UMOV UR41, UR57 ;  /* 0x0000003900297c82 */ /* 0x000fe20008000000 */
[----:B------:R-:W-:Y:S01]  /*1f00*/  UTMALDG.3D.2CTA [UR56], [UR4], desc[UR46] ;  /* 0x00002e38040075b4 */ /* 0x000fe20008211000 */
[----:B------:R-:W-:Y:S01]  /*1f10*/  UMOV UR35, UR59 ;  /* 0x0000003b00237c82 */ /* 0x000fe20008000000 */
        /* <DEDUP_REMOVED lines=10> */
[----:B------:R-:W-:Y:S01]  /*1fc0*/  UIADD3 UR16, UPT, UPT, UR13, 0x20400, URZ ;  /* 0x000204000d107890 */ /* 0x000fe2000fffe0ff */
[----:B------:R-:W-:Y:S01]  /*1fd0*/  UMOV UR18, UR42 ;  /* 0x0000002a00127c82 */ /* 0x000fe20008000000 */
[----:B------:R-:W-:Y:S01]  /*1fe0*/  UMOV UR19, UR27 ;  /* 0x0000001b00137c82 */ /* 0x000fe20008000000 */
[----:B------:R-:W-:Y:S01]  /*1ff0*/  UTMALDG.3D.2CTA [UR40], [UR4], desc[UR46] ;  /* 0x00002e28040075b4 */ /* 0x000fe20008211000 */
[----:B------:R-:W-:Y:S01]  /*2000*/  UMOV UR20, UR60 ;  /* 0x0000003c00147c82 */ /* 0x000fe20008000000 */
[----:B------:R-:W-:Y:S01]  /*2010*/  UMOV UR17, UR57 ;  /* 0x0000003900117c82 */ /* 0x000fe20008000000 */
[----:B------:R-:W-:Y:S01]  /*2020*/  UTMALDG.3D.2CTA [UR32], [UR4], desc[UR46] ;  /* 0x00002e20040075b4 */ /* 0x000fe20008211000 */
[----:B------:R-:W-:Y:S01]  /*2030*/  UTMALDG.3D.MULTICAST.2CTA [UR24], [UR14], UR21, desc[UR46] ;  /* 0x00002e180e0073b4 */ /* 0x000fe20008211815 */
[----:B------:R4:W-:Y:S01]  /*2040*/  UTMALDG.3D.MULTICAST.2CTA [UR8], [UR14], UR21, desc[UR46] ;  /* 0x00002e080e0073b4 */ /* 0x0009e20008211815 */
[----:B------:R1:W-:Y:S01]  /*2050*/  UTMALDG.3D.MULTICAST.2CTA [UR16], [UR14], UR21, desc[UR46] ;  /* 0x00002e100e0073b4 */ /* 0x0003e20008211815 */
[----:B----4-:R-:W-:Y:S01]  /*2060*/  UIADD3 UR8, UPT, UPT, UR13, 0x24400, URZ ;  /* 0x000244000d087890 */ /* 0x010fe2000fffe0ff */
[----:B------:R-:W-:-:S08]  /*2070*/  UMOV UR10, UR34 ;  /* 0x00000022000a7c82 */ /* 0x000fd00008000000 */
[----:B------:R1:W-:Y:S02]  /*2080*/  UTMALDG.3D.MULTICAST.2CTA [UR8], [UR14], UR21, desc[UR46] ;  /* 0x00002e080e0073b4 */ /* 0x0003e40008211815 */
[----:B-1----:R-:W-:Y:S01]  /*2090*/  NOP ;  /* 0x0000000000007918 */ /* 0x002fe20000000000 */
.L_x_32:
[----:B------:R-:W-:Y:S05]  /*20a0*/  BSYNC.RECONVERGENT B0 ;  /* 0x0000000000007941 */ /* 0x000fea0003800200 */
.L_x_31:
[----:B------:R-:W-:Y:S01]  /*20b0*/  UIADD3 UR42, UPT, UPT, UR42, 0x80, URZ ;  /* 0x000000802a2a7890 */ /* 0x000fe2000fffe0ff */
[----:B------:R-:W-:Y:S01]  /*20c0*/  UMOV UR6, UR29 ;  /* 0x0000001d00067c82 */ /* 0x000fe20008000000 */
[----:B------:R-:W-:Y:S01]  /*20d0*/  UMOV UR21, UR45 ;  /* 0x0000002d00157c82 */ /* 0x000fe20008000000 */
[----:B------:R-:W-:Y:S09]  /*20e0*/  BRA.U UP2, `(.L_x_33) ;  /* 0xfffffff902ac7547 */ /* 0x000ff2000b83ffff */
.L_x_25:
[----:B------:R-:W-:Y:S01]  /*20f0*/  ULEA UR4, UR29, UR22, 0x3 ;  /* 0x000000161d047291 */ /* 0x000fe2000f8e18ff */
[----:B-12---:R-:W-:Y:S01]  /*2100*/  SHF.L.U32 R0, R12, 0x1f, RZ ;  /* 0x0000001f0c007819 */ /* 0x006fe200000006ff */
[----:B------:R-:W-:Y:S01]  /*2110*/  @!P2 SYNCS.ARRIVE.TRANS64.A1T0 RZ, [UR22+0x68], RZ ;  /* 0x000068ffffffa9a7 */ /* 0x000fe20008100016 */
[----:B------:R-:W-:-:S06]  /*2120*/  UISETP.GT.AND UP0, UPT, UR66, UR65, UPT ;  /* 0x000000414200728c */ /* 0x000fcc000bf04270 */
[----:B---3--:R1:W2:Y:S03]  /*2130*/  SYNCS.PHASECHK.TRANS64.TRYWAIT P1, [UR4+0x10], R0 ;  /* 0x00001000ff0075a7 */ /* 0x0082a60008021104 */
[----:B------:R-:W-:Y:S05]  /*2140*/  BRA.U !UP0, `(.L_x_34) ;  /* 0x0000000508587547 */ /* 0x000fea000b800000 */
[----:B------:R-:W-:Y:S01]  /*2150*/  UIADD3 UR37, UPT, UPT, UR69, UR21, URZ ;  /* 0x0000001545257290 */ /* 0x000fe2000fffe0ff */
[----:B------:R-:W-:-:S11]  /*2160*/  UMOV UR6, UR29 ;  /* 0x0000001d00067c82 */ /* 0x000fd60008000000 */
.L_x_42:
[----:B------:R-:W-:Y:S01]  /*2170*/  ULEA UR7, UR6, UR22, 0x3 ;  /* 0x0000001606077291 */ /* 0x000fe2000f8e18ff */
[----:B--2---:R-:W-:Y:S01]  /*2180*/  @P4 MOV R2, 0x30000 ;  /* 0x0003000000024802 */ /* 0x004fe20000000f00 */
[----:B--23--:R-:W-:Y:S10]  /*2190*/  @P1 BRA `(.L_x_35) ;  /* 0x00000000000c1947 */ /* 0x00cff40003800000 */
[----:B------:R-:W-:-:S04]  /*21a0*/  SHF.L.U32 R3, R12, 0x1f, RZ ;  /* 0x0000001f0c037819 */ /* 0x000fc800000006ff */
[----:B------:R-:W2:Y:S02]  /*21b0*/  SYNCS.PHASECHK.TRANS64.TRYWAIT P0, [UR7+0x10], R3 ;  /* 0x00001003ff0075a7 */ /* 0x000ea40008001107 */
[----:B--2---:R-:W-:Y:S05]  /*21c0*/  @!P0 BRA `(.L_x_36) ;  /* 0x00000098007c8947 */ /* 0x004fea0003800000 */
.L_x_35:
[----:B------:R2:W-:Y:S01]  /*21d0*/  @P4 SYNCS.ARRIVE.TRANS64 RZ, [UR7], R2 ;  /* 0x00000002ffff49a7 */ /* 0x0005e20008000007 */
[----:B------:R-:W-:-:S04]  /*21e0*/  ULOP3.LUT UR4, UR38, 0x2, URZ, 0xfc, !UPT ;  /* 0x0000000226047892 */ /* 0x000fc8000f8efcff */
[----:B------:R-:W-:-:S09]  /*21f0*/  UISETP.NE.AND UP0, UPT, UR4, 0x2, UPT ;  /* 0x000000020400788c */ /* 0x000fd2000bf05270 */
[----:B------:R-:W-:Y:S05]  /*2200*/  BRA.U UP0, `(.L_x_37) ;  /* 0x0000000100047547 */ /* 0x000fea000b800000 */
[----:B------:R-:W-:Y:S05]  /*2210*/  BPT.TRAP 0x1 ;  /* 0x000000040000795c */ /* 0x000fea0000300000 */
.L_x_37:
[----:B------:R-:W-:Y:S04]  /*2220*/  BSSY.RECONVERGENT B0, `(.L_x_38) ;  /* 0x0000003000007945 */ /* 0x000fe80003800200 */
[----:B------:R-:W-:Y:S05]  /*2230*/  @!P3 BRA `(.L_x_39) ;  /* 0x000000000004b947 */ /* 0x000fea0003800000 */
[----:B------:R-:W-:Y:S05]  /*2240*/  BPT.TRAP 0x1 ;  /* 0x000000040000795c */ /* 0x000fea0000300000 */
.L_x_39:
[----:B------:R-:W-:Y:S05]  /*2250*/  BSYNC.RECONVERGENT B0 ;  /* 0x0000000000007941 */ /* 0x000fea0003800200 */
.L_x_38:
        /* <DEDUP_REMOVED lines=8> */
[----:B-1----:R-:W-:-:S04]  /*22e0*/  SHF.L.U32 R0, R12, 0x1f, RZ ;  /* 0x0000001f0c007819 */ /* 0x002fc800000006ff */
[----:B------:R1:W3:Y:S01]  /*22f0*/  SYNCS.PHASECHK.TRANS64.TRYWAIT P1, [UR4+0x10], R0 ;  /* 0x00001000ff0075a7 */ /* 0x0002e20008021104 */
[----:B------:R-:W-:Y:S05]  /*2300*/  @!P0 BRA `(.L_x_41) ;  /* 0x0000000000d48947 */ /* 0x000fea0003800000 */
[----:B------:R-:W-:Y:S02]  /*2310*/  ULEA UR32, UR6, UR22, 0xf ;  /* 0x0000001606207291 */ /* 0x000fe4000f8e78ff */
[----:B------:R-:W-:Y:S02]  /*2320*/  UIADD3 UR4, UP1, UPT, UR54, 0x80, URZ ;  /* 0x0000008036047890 */ /* 0x000fe4000ff3e0ff */
[----:B------:R-:W-:Y:S02]  /*2330*/  ULEA UR13, UR6, UR31, 0xe ;  /* 0x0000001f060d7291 */ /* 0x000fe4000f8e70ff */
[----:B------:R-:W-:Y:S02]  /*2340*/  USHF.L.U32 UR58, UR21, 0x7, URZ ;  /* 0x00000007153a7899 */ /* 0x000fe400080006ff */
[----:B------:R-:W-:Y:S02]  /*2350*/  UIADD3 UR14, UP0, UPT, UR54, 0x180, URZ ;  /* 0x00000180360e7890 */ /* 0x000fe4000ff1e0ff */
[----:B------:R-:W-:-:S02]  /*2360*/  ULOP3.LUT UR57, UR7, 0xfefffff8, URZ, 0xc0, !UPT ;  /* 0xfefffff807397892 */ /* 0x000fc4000f8ec0ff */
[----:B------:R-:W-:Y:S02]  /*2370*/  UIADD3.X UR5, UPT, UPT, URZ, UR55, URZ, UP1, !UPT ;  /* 0x00000037ff057290 */ /* 0x000fe40008ffe4ff */
[----:B------:R-:W-:Y:S02]  /*2380*/  ULEA UR13, UR13, UR22, 0x2 ;  /* 0x000000160d0d7291 */ /* 0x000fe4000f8e10ff */
[----:B------:R-:W-:Y:S02]  /*2390*/  UIADD3 UR56, UPT, UPT, UR32, 0x8400, URZ ;  /* 0x0000840020387890 */ /* 0x000fe4000fffe0ff */
[----:B------:R-:W-:Y:S02]  /*23a0*/  UIADD3 UR50, UPT, UPT, UR58, 0x20, URZ ;  /* 0x000000203a327890 */ /* 0x000fe4000fffe0ff */
[----:B------:R-:W-:Y:S02]  /*23b0*/  UIADD3 UR48, UPT, UPT, UR32, 0xa400, URZ ;  /* 0x0000a40020307890 */ /* 0x000fe4000fffe0ff */
[----:B------:R-:W-:-:S02]  /*23c0*/  UIADD3 UR42, UPT, UPT, UR58, 0x40, URZ ;  /* 0x000000403a2a7890 */ /* 0x000fc4000fffe0ff */
[----:B------:R-:W-:Y:S02]  /*23d0*/  UIADD3 UR40, UPT, UPT, UR32, 0xc400, URZ ;  /* 0x0000c40020287890 */ /* 0x000fe4000fffe0ff */
[----:B------:R-:W-:Y:S02]  /*23e0*/  UIADD3 UR34, UPT, UPT, UR58, 0x60, URZ ;  /* 0x000000603a227890 */ /* 0x000fe4000fffe0ff */
[----:B------:R-:W-:Y:S02]  /*23f0*/  UIADD3 UR32, UPT, UPT, UR32, 0xe400, URZ ;  /* 0x0000e40020207890 */ /* 0x000fe4000fffe0ff */
[----:B------:R-:W-:Y:S02]  /*2400*/  UIADD3.X UR15, UPT, UPT, URZ, UR55, URZ, UP0, !UPT ;  /* 0x00000037ff0f7290 */ /* 0x000fe400087fe4ff */
[----:B------:R-:W-:Y:S02]  /*2410*/  UPRMT UR23, URZ, 0x5410, UR30 ;  /* 0x00005410ff177896 */ /* 0x000fe4000800001e */
[----:B------:R-:W-:-:S02]  /*2420*/  UIADD3 UR24, UPT, UPT, UR13, 0x18400, URZ ;  /* 0x000184000d187890 */ /* 0x000fc4000fffe0ff */
        /* <DEDUP_REMOVED lines=35> */
.L_x_41:
[----:B------:R-:W-:Y:S05]  /*2660*/  BSYNC.RECONVERGENT B0 ;  /* 0x0000000000007941 */ /* 0x000fea0003800200 */
.L_x_40:
[----:B------:R-:W-:Y:S01]  /*2670*/  UIADD3 UR21, UPT, UPT, UR21, 0x1, URZ ;  /* 0x0000000115157890 */ /* 0x000fe2000fffe0ff */
[----:B------:R-:W-:-:S03]  /*2680*/  UMOV UR6, UR29 ;  /* 0x0000001d00067c82 */ /* 0x000fc60008000000 */
[----:B------:R-:W-:-:S09]  /*2690*/  UISETP.NE.AND UP0, UPT, UR21, UR37, UPT ;  /* 0x000000251500728c */ /* 0x000fd2000bf05270 */
[----:B------:R-:W-:Y:S05]  /*26a0*/  BRA.U UP0, `(.L_x_42) ;  /* 0xfffffff900b07547 */ /* 0x000fea000b83ffff */
.L_x_34:
[C---:B------:R-:W-:Y:S01]  /*26b0*/  LEA R3, R11.reuse, UR22, 0x3 ;  /* 0x000000160b037c11 */ /* 0x040fe2000f8e18ff */
[----:B------:R-:W-:Y:S01]  /*26c0*/  NOP ;  /* 0x0000000000007918 */ /* 0x000fe20000000000 */
[----:B-1----:R-:W-:Y:S02]  /*26d0*/  SHF.L.U32 R0, R10, 0x1f, RZ ;  /* 0x0000001f0a007819 */ /* 0x002fe400000006ff */
[----:B------:R-:W-:Y:S02]  /*26e0*/  LEA R4, R11, UR22, 0x4 ;  /* 0x000000160b047c11 */ /* 0x000fe4000f8e20ff */
[----:B------:R-:W1:Y:S02]  /*26f0*/  SYNCS.PHASECHK.TRANS64.TRYWAIT P0, [R3+URZ+0x70], R0 ;  /* 0x00007000030075a7 */ /* 0x000e6400080011ff */
[----:B-1----:R-:W-:Y:S05]  /*2700*/  @!P0 BRA `(.L_x_43) ;  /* 0x0000009400448947 */ /* 0x002fea0003800000 */
.L_x_190:
[----:B------:R-:W4:Y:S01]  /*2710*/  LDS.128 R4, [R4+0x100] ;  /* 0x0001000004047984 */ /* 0x000f220000000c00 */
[----:B------:R-:W-:Y:S01]  /*2720*/  UISETP.GE.AND UP0, UPT, UR39, 0x1, UPT ;  /* 0x000000012700788c */ /* 0x000fe2000bf06270 */
[----:B------:R-:W-:Y:S01]  /*2730*/  @!PT LDS RZ, [RZ] ;  /* 0x00000000fffff984 */ /* 0x000fe20000000800 */
[----:B------:R-:W-:Y:S01]  /*2740*/  @!PT LDS RZ, [RZ] ;  /* 0x00000000fffff984 */ /* 0x000fe20000000800 */
[----:B------:R-:W-:Y:S01]  /*2750*/  @!PT LDS RZ, [RZ] ;  /* 0x00000000fffff984 */ /* 0x000fe20000000800 */
[----:B------:R-:W-:Y:S01]  /*2760*/  @!PT LDS RZ, [RZ] ;  /* 0x00000000fffff984 */ /* 0x000fe20000000800 */
[----:B------:R1:W-:Y:S06]  /*2770*/  MEMBAR.ALL.CTA ;  /* 0x0000000000007992 */ /* 0x0003ec0000008000 */
[----:B-1----:R-:W1:Y:S01]  /*2780*/  FENCE.VIEW.ASYNC.S ;  /* 0x00000000000073c6 */ /* 0x002e620000000000 */
[----:B----4-:R-:W-:-:S13]  /*2790*/  LOP3.LUT P0, RZ, R6, 0x1, RZ, 0xc0, !PT ;  /* 0x0000000106ff7812 */ /* 0x010fda000780c0ff */
[----:B-1----:R-:W-:Y:S01]  /*27a0*/  VOTEU.ANY UP1, P0 ;  /* 0x0000000000ff7886 */ /* 0x002fe20000020100 */
[----:B------:R-:W-:-:S13]  /*27b0*/  PLOP3.LUT P0, PT, PT, PT, UP1, 0x80, 0x8 ;  /* 0x000000000008781c */ /* 0x000fda0003f0f018 */
[----:B------:R-:W-:Y:S02]  /*27c0*/  @P0 LOP3.LUT R0, R5, 0xffff, RZ, 0xc0, !PT ;  /* 0x0000ffff05000812 */ /* 0x000fe400078ec0ff */
[----:B--2---:R-:W-:Y:S02]  /*27d0*/  @P0 MOV R2, R4 ;  /* 0x0000000400020202 */ /* 0x004fe40000000f00 */
[----:B------:R-:W-:Y:S01]  /*27e0*/  @P0 R2UR UR5, R0 ;  /* 0x00000000000502ca */ /* 0x000fe200000e0000 */
[----:B------:R-:W-:Y:S01]  /*27f0*/  VIADD R0, R3, 0x80 ;  /* 0x0000008003007836 */ /* 0x000fe20000000000 */
[----:B------:R-:W-:Y:S02]  /*2800*/  @P0 SHF.R.U32.HI R4, RZ, 0x10, R5 ;  /* 0x00000010ff040819 */ /* 0x000fe40000011605 */
[----:B------:R-:W-:Y:S02]  /*2810*/  @P0 R2UR UR6, R2 ;  /* 0x00000000020602ca */ /* 0x000fe400000e0000 */
[----:B------:R-:W-:-:S02]  /*2820*/  PRMT R0, RZ, 0x654, R0 ;  /* 0x00000654ff007816 */ /* 0x000fc40000000000 */
[----:B------:R-:W-:Y:S02]  /*2830*/  @P0 R2UR UR4, R4 ;  /* 0x00000000040402ca */ /* 0x000fe400000e0000 */
[----:B------:R1:W-:Y:S03]  /*2840*/  SYNCS.ARRIVE.TRANS64.RED.A1T0 RZ, [R0+URZ], RZ ;  /* 0x000000ff00ff79a7 */ /* 0x0003e600081004ff */
[----:B------:R-:W-:-:S04]  /*2850*/  @UP1 UMOV UR53, UR5 ;  /* 0x0000000500351c82 */ /* 0x000fc80008000000 */
[----:B------:R-:W-:-:S04]  /*2860*/  @UP1 UMOV UR61, UR6 ;  /* 0x00000006003d1c82 */ /* 0x000fc80008000000 */
[----:B------:R-:W-:Y:S01]  /*2870*/  @UP1 UMOV UR60, UR4 ;  /* 0x00000004003c1c82 */ /* 0x000fe20008000000 */
[----:B------:R-:W-:Y:S05]  /*2880*/  BRA.U !UP0, `(.L_x_44) ;  /* 0x0000000108d47547 */ /* 0x000fea000b800000 */
[----:B------:R-:W2:Y:S01]  /*2890*/  LDCU.128 UR12, c[0x0][0xb10] ;  /* 0x00016200ff0c77ac */ /* 0x000ea20008000c00 */
[----:B------:R-:W4:Y:S01]  /*28a0*/  LDCU UR21, c[0x0][0xb20] ;  /* 0x00016400ff1577ac */ /* 0x000f220008000800 */
[----:B------:R-:W3:Y:S01]  /*28b0*/  LDCU UR20, c[0x0][0xb0c] ;  /* 0x00016180ff1477ac */ /* 0x000ee20008000800 */
[----:B------:R-:W1:Y:S01]  /*28c0*/  LDCU.64 UR8, c[0x0][0xb28] ;  /* 0x00016500ff0877ac */ /* 0x000e620008000a00 */
[----:B------:R-:W-:Y:S02]  /*28d0*/  UISETP.NE.AND UP3, UPT, UR39, 0x1, UPT ;  /* 0x000000012700788c */ /* 0x000fe4000bf65270 */
[----:B--2---:R-:W-:Y:S02]  /*28e0*/  UIMAD.WIDE.U32 UR6, UR63, UR15, URZ ;  /* 0x0000000f3f0672a5 */ /* 0x004fe4000f8e00ff */
[----:B------:R-:W-:Y:S02]  /*28f0*/  UIMAD.WIDE.U32 UR4, UR64, UR12, URZ ;  /* 0x0000000c400472a5 */ /* 0x000fe4000f8e00ff */
[----:B------:R-:W-:-:S02]  /*2900*/  UISETP.NE.AND UP0, UPT, UR14, 0x1, UPT ;  /* 0x000000010e00788c */ /* 0x000fc4000bf05270 */
[----:B------:R-:W-:Y:S01]  /*2910*/  UIMAD.WIDE.U32 UR18, UR53, UR15, URZ ;  /* 0x0000000f351272a5 */ /* 0x000fe2000f8e00ff */
[----:B------:R-:W-:Y:S02]  /*2920*/  UMOV UR6, UR7 ;  /* 0x0000000700067c82 */ /* 0x000fe40008000000 */
[----:B------:R-:W-:Y:S01]  /*2930*/  UMOV UR4, UR5 ;  /* 0x0000000500047c82 */ /* 0x000fe20008000000 */
[----:B----4-:R-:W-:Y:S02]  /*2940*/  USHF.R.U32.HI UR6, URZ, UR21, UR6 ;  /* 0x00000015ff067299 */ /* 0x010fe40008011606 */
[----:B---3--:R-:W-:Y:S02]  /*2950*/  UISETP.NE.AND UP2, UPT, UR20, 0x1, UPT ;  /* 0x000000011400788c */ /* 0x008fe4000bf45270 */
[----:B------:R-:W-:Y:S02]  /*2960*/  USHF.R.U32.HI UR4, URZ, UR13, UR4 ;  /* 0x0000000dff047299 */ /* 0x000fe40008011604 */
[----:B------:R-:W-:-:S02]  /*2970*/  USEL UR5, UR63, UR6, !UP0 ;  /* 0x000000063f057287 */ /* 0x000fc4000c000000 */
[----:B------:R-:W-:Y:S02]  /*2980*/  USEL UR6, UR64, UR4, !UP2 ;  /* 0x0000000440067287 */ /* 0x000fe4000d000000 */
[----:B-1----:R-:W-:Y:S01]  /*2990*/  UIMAD.WIDE.U32 UR10, UR5, UR8, URZ ;  /* 0x00000008050a72a5 */ /* 0x002fe2000f8e00ff */
[----:B------:R-:W-:Y:S01]  /*29a0*/  UMOV UR4, UR19 ;  /* 0x0000001300047c82 */ /* 0x000fe20008000000 */
[----:B------:R-:W-:Y:S02]  /*29b0*/  UIMAD.WIDE.U32 UR16, UR61, UR12, URZ ;  /* 0x0000000c3d1072a5 */ /* 0x000fe4000f8e00ff */
[----:B------:R-:W-:-:S03]  /*29c0*/  UIMAD.WIDE.U32 UR18, UR6, UR8, URZ ;  /* 0x00000008061272a5 */ /* 0x000fc6000f8e00ff */
[----:B------:R-:W-:Y:S01]  /*29d0*/  UMOV UR10, UR11 ;  /* 0x0000000b000a7c82 */ /* 0x000fe20008000000 */
[----:B------:R-:W-:Y:S02]  /*29e0*/  USHF.R.U32.HI UR4, URZ, UR21, UR4 ;  /* 0x00000015ff047299 */ /* 0x000fe40008011604 */
[----:B------:R-:W-:Y:S01]  /*29f0*/  @UP3 USHF.R.U32.HI UR5, URZ, UR9, UR10 ;  /* 0x00000009ff053299 */ /* 0x000fe2000801160a */
[----:B------:R-:W-:Y:S01]  /*2a00*/  UMOV UR16, UR17 ;  /* 0x0000001100107c82 */ /* 0x000fe20008000000 */
[----:B------:R-:W-:Y:S01]  /*2a10*/  UMOV UR18, UR19 ;  /* 0x0000001300127c82 */ /* 0x000fe20008000000 */
[----:B------:R-:W-:Y:S02]  /*2a20*/  USHF.R.U32.HI UR13, URZ, UR13, UR16 ;  /* 0x0000000dff0d7299 */ /* 0x000fe40008011610 */
[----:B------:R-:W-:Y:S02]  /*2a30*/  USEL UR4, UR53, UR4, !UP0 ;  /* 0x0000000435047287 */ /* 0x000fe4000c000000 */
[----:B------:R-:W-:-:S02]  /*2a40*/  @UP3 USHF.R.U32.HI UR6, URZ, UR9, UR18 ;  /* 0x00000009ff063299 */ /* 0x000fc40008011612 */
[----:B------:R-:W-:Y:S02]  /*2a50*/  UIMAD UR7, UR39, UR5, URZ ;  /* 0x00000005270772a4 */ /* 0x000fe4000f8e02ff */
[----:B------:R-:W-:Y:S02]  /*2a60*/  USEL UR5, UR61, UR13, !UP2 ;  /* 0x0000000d3d057287 */ /* 0x000fe4000d000000 */
[----:B------:R-:W-:Y:S02]  /*2a70*/  UIMAD UR10, UR39, UR6, URZ ;  /* 0x00000006270a72a4 */ /* 0x000fe4000f8e02ff */
[----:B------:R-:W-:Y:S02]  /*2a80*/  UISETP.GE.AND UP0, UPT, UR4, UR7, UPT ;  /* 0x000000070400728c */ /* 0x000fe4000bf06270 */
[----:B------:R-:W-:Y:S02]  /*2a90*/  UIMAD.WIDE.U32 UR12, UR4, UR8, URZ ;  /* 0x00000008040c72a5 */ /* 0x000fe4000f8e00ff */
[----:B------:R-:W-:-:S02]  /*2aa0*/  UISETP.GE.OR UP0, UPT, UR5, UR10, UP0 ;  /* 0x0000000a0500728c */ /* 0x000fc40008706670 */
[----:B------:R-:W-:Y:S02]  /*2ab0*/  UIMAD.WIDE.U32 UR10, UR5, UR8, URZ ;  /* 0x00000008050a72a5 */ /* 0x000fe4000f8e00ff */
[----:B------:R-:W-:Y:S01]  /*2ac0*/  UIADD3 UR12, UPT, UPT, -UR4, URZ, URZ ;  /* 0x000000ff040c7290 */ /* 0x000fe2000fffe1ff */
[----:B------:R-:W-:Y:S01]  /*2ad0*/  UMOV UR8, UR13 ;  /* 0x0000000d00087c82 */ /* 0x000fe20008000000 */
[----:B------:R-:W-:Y:S02]  /*2ae0*/  UIADD3 UR10, UPT, UPT, -UR5, URZ, URZ ;  /* 0x000000ff050a7290 */ /* 0x000fe4000fffe1ff */
        /* <DEDUP_REMOVED lines=15> */
.L_x_44:
[----:B------:R-:W2:Y:S02]  /*2be0*/  LDCU UR4, c[0x0][0xb30] ;  /* 0x00016600ff0477ac */ /* 0x000ea40008000800 */
[----:B--2---:R-:W-:-:S09]  /*2bf0*/  UISETP.NE.AND UP0, UPT, UR4, 0x1, UPT ;  /* 0x000000010400788c */ /* 0x004fd2000bf05270 */
[----:B------:R-:W-:Y:S05]  /*2c00*/  BRA.U UP0, `(.L_x_45) ;  /* 0x0000000100447547 */ /* 0x000fea000b800000 */
[----:B------:R-:W2:Y:S01]  /*2c10*/  LDCU.128 UR8, c[0x0][0xb10] ;  /* 0x00016200ff0877ac */ /* 0x000ea20008000c00 */
[----:B------:R-:W4:Y:S01]  /*2c20*/  LDCU UR12, c[0x0][0xb0c] ;  /* 0x00016180ff0c77ac */ /* 0x000f220008000800 */
[----:B------:R-:W1:Y:S01]  /*2c30*/  LDCU UR13, c[0x0][0xb20] ;  /* 0x00016400ff0d77ac */ /* 0x000e620008000800 */
[----:B--2---:R-:W-:Y:S02]  /*2c40*/  UIMAD.WIDE.U32 UR6, UR61, UR8, URZ ;  /* 0x000000083d0672a5 */ /* 0x004fe4000f8e00ff */
[----:B------:R-:W-:Y:S02]  /*2c50*/  UIMAD.WIDE.U32 UR4, UR53, UR11, URZ ;  /* 0x0000000b350472a5 */ /* 0x000fe4000f8e00ff */
[----:B----4-:R-:W-:Y:S02]  /*2c60*/  UISETP.NE.AND UP2, UPT, UR12, 0x1, UPT ;  /* 0x000000010c00788c */ /* 0x010fe4000bf45270 */
[----:B------:R-:W-:Y:S01]  /*2c70*/  UISETP.NE.AND UP0, UPT, UR10, 0x1, UPT ;  /* 0x000000010a00788c */ /* 0x000fe2000bf05270 */
[----:B------:R-:W-:-:S02]  /*2c80*/  UMOV UR6, UR7 ;  /* 0x0000000700067c82 */ /* 0x000fc40008000000 */
[----:B------:R-:W-:Y:S01]  /*2c90*/  UMOV UR4, UR5 ;  /* 0x0000000500047c82 */ /* 0x000fe20008000000 */
[----:B------:R-:W-:Y:S02]  /*2ca0*/  USHF.R.U32.HI UR6, URZ, UR9, UR6 ;  /* 0x00000009ff067299 */ /* 0x000fe40008011606 */
[----:B-1----:R-:W-:Y:S02]  /*2cb0*/  USHF.R.U32.HI UR4, URZ, UR13, UR4 ;  /* 0x0000000dff047299 */ /* 0x002fe40008011604 */
[----:B------:R-:W-:Y:S02]  /*2cc0*/  USEL UR5, UR61, UR6, !UP2 ;  /* 0x000000063d057287 */ /* 0x000fe4000d000000 */
[----:B------:R-:W-:-:S04]  /*2cd0*/  USEL UR4, UR53, UR4, !UP0 ;  /* 0x0000000435047287 */ /* 0x000fc8000c000000 */
[----:B------:R-:W-:Y:S02]  /*2ce0*/  UIADD3 UR6, UPT, UPT, UR5, -UR4, URZ ;  /* 0x8000000405067290 */ /* 0x000fe4000fffe0ff */
[----:B------:R-:W-:Y:S02]  /*2cf0*/  UIADD3 UR4, UPT, UPT, -UR5, UR4, URZ ;  /* 0x0000000405047290 */ /* 0x000fe4000fffe1ff */
[----:B------:R-:W-:Y:S02]  /*2d00*/  UIMAD UR53, UR6, UR10, UR53 ;  /* 0x0000000a063572a4 */ /* 0x000fe4000f8e0235 */
[----:B------:R-:W-:-:S12]  /*2d10*/  UIMAD UR61, UR4, UR12, UR61 ;  /* 0x0000000c043d72a4 */ /* 0x000fd8000f8e023d */
.L_x_45:
[----:B------:R-:W-:Y:S01]  /*2d20*/  VIADD R11, R11, 0x1 ;  /* 0x000000010b0b7836 */ /* 0x000fe20000000000 */
[----:B------:R-:W-:Y:S02]  /*2d30*/  R2UR UR5, R54 ;  /* 0x00000000360572ca */ /* 0x000fe400000e0000 */
[----:B------:R-:W-:Y:S02]  /*2d40*/  R2UR UR4, R53 ;  /* 0x00000000350472ca */ /* 0x000fe400000e0000 */
[C---:B------:R-:W-:Y:S02]  /*2d50*/  ISETP.NE.AND P0, PT, R11.reuse, 0x2, PT ;  /* 0x000000020b00780c */ /* 0x040fe40003f05270 */
[----:B------:R-:W-:Y:S02]  /*2d60*/  PLOP3.LUT P2, PT, PT, PT, PT, 0x80, 0x8 ;  /* 0x000000000008781c */ /* 0x000fe40003f4f070 */
[----:B-1----:R-:W-:Y:S02]  /*2d70*/  SEL R0, RZ, 0x1, P0 ;  /* 0x00000001ff007807 */ /* 0x002fe40000000000 */
[----:B------:R-:W-:-:S02]  /*2d80*/  SEL R11, R11, RZ, P0 ;  /* 0x000000ff0b0b7207 */ /* 0x000fc40000000000 */
[----:B------:R-:W-:Y:S01]  /*2d90*/  LOP3.LUT R10, R10, R0, RZ, 0x3c, !PT ;  /* 0x000000000a0a7212 */ /* 0x000fe200078e3cff */
[----:B------:R-:W-:Y:S02]  /*2da0*/  UIADD3 UR26, UPT, UPT, UR61, UR5, URZ ;  /* 0x000000053d1a7290 */ /* 0x000fe4000fffe0ff */
[----:B------:R-:W-:Y:S01]  /*2db0*/  UIADD3 UR27, UPT, UPT, UR53, UR4, URZ ;  /* 0x00000004351b7290 */ /* 0x000fe2000fffe0ff */
[----:B------:R-:W-:Y:S11]  /*2dc0*/  BRA.U UP1, `(.L_x_46) ;  /* 0xffffffe901f47547 */ /* 0x000ff6000b83ffff */
[----:B------:R-:W-:Y:S01]  /*2dd0*/  UIADD3 UR22, UPT, UPT, UR22, 0x10, URZ ;  /* 0x0000001016167890 */ /* 0x000fe2000fffe0ff */
[----:B------:R-:W-:-:S03]  /*2de0*/  SHF.L.U32 R2, R12, 0x1f, RZ ;  /* 0x0000001f0c027819 */ /* 0x000fc600000006ff */
[----:B------:R-:W-:-:S09]  /*2df0*/  ULEA UR4, UR29, UR22, 0x3 ;  /* 0x000000161d047291 */ /* 0x000fd2000f8e18ff */
[----:B------:R-:W1:Y:S02]  /*2e00*/  SYNCS.PHASECHK.TRANS64.TRYWAIT P0, [UR4], R2 ;  /* 0x00000002ff0075a7 */ /* 0x000e640008001104 */
[----:B-1----:R-:W-:Y:S05]  /*2e10*/  @!P0 BRA `(.L_x_47) ;  /* 0x0000008c00948947 */ /* 0x002fea0003800000 */
.L_x_192:
[----:B------:R-:W-:-:S04]  /*2e20*/  UIADD3 UR4, UPT, UPT, UR29, 0x1, URZ ;  /* 0x000000011d047890 */ /* 0x000fc8000fffe0ff */
[----:B------:R-:W-:-:S04]  /*2e30*/  UISETP.NE.AND UP0, UPT, UR4, 0x2, UPT ;  /* 0x000000020400788c */ /* 0x000fc8000bf05270 */
[----:B------:R-:W-:Y:S02]  /*2e40*/  USEL UR5, URZ, 0x1, UP0 ;  /* 0x00000001ff057887 */ /* 0x000fe40008000000 */
[----:B------:R-:W-:-:S04]  /*2e50*/  USEL UR4, UR4, URZ, UP0 ;  /* 0x000000ff04047287 */ /* 0x000fc80008000000 */
[----:B------:R-:W-:Y:S01]  /*2e60*/  ULEA UR4, UR4, UR22, 0x3 ;  /* 0x0000001604047291 */ /* 0x000fe2000f8e18ff */
[----:B-1----:R-:W-:-:S04]  /*2e70*/  LOP3.LUT R2, R12, UR5, RZ, 0x3c, !PT ;  /* 0x000000050c027c12 */ /* 0x002fc8000f8e3cff */
[----:B------:R-:W-:Y:S01]  /*2e80*/  SHF.L.U32 R2, R2, 0x1f, RZ ;  /* 0x0000001f02027819 */ /* 0x000fe200000006ff */
[----:B------:R-:W-:-:S07]  /*2e90*/  IMAD.U32 R0, RZ, RZ, UR4 ;  /* 0x00000004ff007e24 */ /* 0x000fce000f8e00ff */
.L_x_48:
[----:B-1----:R1:W2:Y:S02]  /*2ea0*/  SYNCS.PHASECHK.TRANS64.TRYWAIT P0, [R0+URZ], R2 ;  /* 0x00000002000075a7 */ /* 0x0022a400080011ff */
[----:B--2---:R-:W-:Y:S05]  /*2eb0*/  @!P0 NANOSLEEP.SYNCS 0x989680 ;  /* 0x009896800000895d */ /* 0x004fea0003900000 */
[----:B------:R-:W2:Y:S02]  /*2ec0*/  @!P0 SYNCS.PHASECHK.TRANS64 P0, [R0+URZ], R2 ;  /* 0x00000002000085a7 */ /* 0x000ea400080010ff */
[----:B--2---:R-:W-:Y:S05]  /*2ed0*/  @P0 EXIT ;  /* 0x000000000000094d */ /* 0x004fea0003800000 */
[----:B------:R-:W-:Y:S05]  /*2ee0*/  BRA `(.L_x_48) ;  /* 0xfffffffc00ec7947 */ /* 0x000fea000383ffff */
.L_x_22:
[----:B------:R-:W-:-:S04]  /*2ef0*/  UISETP.NE.AND UP0, UPT, UR62, URZ, UPT ;  /* 0x000000ff3e00728c */ /* 0x000fc8000bf05270 */
[----:B------:R-:W-:-:S09]  /*2f00*/  UISETP.NE.OR UP0, UPT, UR20, 0x1, UP0 ;  /* 0x000000011400788c */ /* 0x000fd20008705670 */
[----:B------:R-:W-:Y:S05]  /*2f10*/  BRA.U UP0, `(.L_x_49) ;  /* 0x00000005004c7547 */ /* 0x000fea000b800000 */
[----:B------:R-:W-:Y:S01]  /*2f20*/  HFMA2 R3, -RZ, RZ, 0, 0 ;  /* 0x00000000ff037431 */ /* 0x000fe200000001ff */
[----:B------:R-:W-:Y:S01]  /*2f30*/  ISETP.GE.U32.AND P2, PT, R5, 0x4, PT ;  /* 0x000000040500780c */ /* 0x000fe20003f46070 */
[----:B------:R-:W-:Y:S01]  /*2f40*/  IMAD.MOV.U32 R12, RZ, RZ, 0x1 ;  /* 0x00000001ff0c7424 */ /* 0x000fe200078e00ff */
[----:B------:R-:W-:Y:S01]  /*2f50*/  CS2R R6, SRZ ;  /* 0x0000000000067805 */ /* 0x000fe2000001ff00 */
[----:B------:R-:W-:Y:S01]  /*2f60*/  IMAD.MOV.U32 R4, RZ, RZ, RZ ;  /* 0x000000ffff047224 */ /* 0x000fe200078e00ff */
[----:B------:R-:W-:Y:S01]  /*2f70*/  UMOV UR6, 0x400 ;  /* 0x0000040000067882 */ /* 0x000fe20000000000 */
[----:B------:R-:W-:Y:S01]  /*2f80*/  UMOV UR5, URZ ;  /* 0x000000ff00057c82 */ /* 0x000fe20008000000 */
[----:B------:R-:W-:-:S12]  /*2f90*/  ULEA UR6, UR62, UR6, 0x18 ;  /* 0x000000063e067291 */ /* 0x000fd8000f8ec0ff */
.L_x_53:
[----:B------:R-:W-:Y:S02]  /*2fa0*/  LEA R0, R3, UR6, 0x3 ;  /* 0x0000000603007c11 */ /* 0x000fe4000f8e18ff */
[----:B------:R-:W-:-:S03]  /*2fb0*/  SHF.L.U32 R8, R4, 0x1f, RZ ;  /* 0x0000001f04087819 */ /* 0x000fc600000006ff */
[----:B------:R-:W-:Y:S01]  /*2fc0*/  VIADD R9, R0, 0xe0 ;  /* 0x000000e000097836 */ /* 0x000fe20000000000 */
[----:B------:R-:W2:Y:S02]  /*2fd0*/  SYNCS.PHASECHK.TRANS64.TRYWAIT P0, [R0+URZ+0xd0], R8 ;  /* 0x0000d008000075a7 */ /* 0x000ea400080011ff */
[----:B--2---:R-:W-:Y:S05]  /*2fe0*/  @!P0 BRA `(.L_x_50) ;  /* 0x0000008c00388947 */ /* 0x004fea0003800000 */
.L_x_193:
[----:B------:R-:W-:Y:S01]  /*2ff0*/  ULEA UR4, UR5, UR6, 0x3 ;  /* 0x0000000605047291 */ /* 0x000fe2000f8e18ff */
[----:B--2---:R-:W-:Y:S01]  /*3000*/  PRMT R0, RZ, 0x654, R9 ;  /* 0x00000654ff007816 */ /* 0x004fe20000000009 */
[----:B------:R-:W-:Y:S01]  /*3010*/  @!P2 IMAD.MOV.U32 R8, RZ, RZ, 0x10 ;  /* 0x00000010ff08a424 */ /* 0x000fe200078e00ff */
[----:B------:R-:W-:Y:S01]  /*3020*/  SHF.L.U32 R9, R12, 0x1f, RZ ;  /* 0x0000001f0c097819 */ /* 0x000fe200000006ff */
[----:B------:R-:W-:Y:S01]  /*3030*/  UIADD3 UR7, UPT, UPT, UR4, 0x70, URZ ;  /* 0x0000007004077890 */ /* 0x000fe2000fffe0ff */
[----:B------:R2:W-:Y:S05]  /*3040*/  SYNCS.ARRIVE.TRANS64.RED.A1T0 RZ, [R0+URZ], RZ ;  /* 0x000000ff00ff79a7 */ /* 0x0005ea00081004ff */
[----:B------:R-:W-:Y:S01]  /*3050*/  IMAD.U32 R10, RZ, RZ, UR7 ;  /* 0x00000007ff0a7e24 */ /* 0x000fe2000f8e00ff */
[----:B------:R-:W3:Y:S04]  /*3060*/  SYNCS.PHASECHK.TRANS64.TRYWAIT P0, [UR4+0x80], R9 ;  /* 0x00008009ff0075a7 */ /* 0x000ee80008001104 */
[----:B------:R-:W-:Y:S01]  /*3070*/  PRMT R10, R5, 0x654, R10 ;  /* 0x00000654050a7816 */ /* 0x000fe2000000000a */
[----:B--23--:R-:W-:Y:S06]  /*3080*/  @!P0 BRA `(.L_x_51) ;  /* 0x0000008c00248947 */ /* 0x00cfec0003800000 */
.L_x_195:
[----:B------:R-:W-:Y:S01]  /*3090*/  ULEA UR8, UR5, UR6, 0x4 ;  /* 0x0000000605087291 */ /* 0x000fe2000f8e20ff */
[----:B------:R-:W-:Y:S01]  /*30a0*/  SEL R2, R10, R2, !P2 ;  /* 0x000000020a027207 */ /* 0x000fe20005000000 */
[----:B------:R-:W-:Y:S01]  /*30b0*/  UIADD3 UR9, UPT, UPT, UR4, 0x70, URZ ;  /* 0x0000007004097890 */ /* 0x000fe2000fffe0ff */
[----:B--2---:R-:W-:Y:S01]  /*30c0*/  LEA R0, R7, UR6, 0x3 ;  /* 0x0000000607007c11 */ /* 0x004fe2000f8e18ff */
[----:B------:R-:W-:Y:S01]  /*30d0*/  UIADD3 UR8, UPT, UPT, UR8, 0x100, URZ ;  /* 0x0000010008087890 */ /* 0x000fe2000fffe0ff */
[----:B------:R2:W-:Y:S01]  /*30e0*/  @!P2 SYNCS.ARRIVE.TRANS64.RED RZ, [R2+URZ], R8 ;  /* 0x0000000802ffa9a7 */ /* 0x0005e200080004ff */
[----:B------:R-:W-:Y:S01]  /*30f0*/  UIADD3 UR4, UPT, UPT, UR5, 0x1, URZ ;  /* 0x0000000105047890 */ /* 0x000fe2000fffe0ff */
[----:B------:R-:W-:-:S03]  /*3100*/  VIADD R3, R3, 0x1 ;  /* 0x0000000103037836 */ /* 0x000fc60000000000 */
[----:B------:R-:W-:Y:S02]  /*3110*/  UISETP.NE.AND UP0, UPT, UR4, 0x2, UPT ;  /* 0x000000020400788c */ /* 0x000fe4000bf05270 */
[----:B------:R-:W-:Y:S01]  /*3120*/  ISETP.NE.AND P0, PT, R3, 0x2, PT ;  /* 0x000000020300780c */ /* 0x000fe20003f05270 */
[----:B------:R-:W-:Y:S06]  /*3130*/  UGETNEXTWORKID.BROADCAST [UR8], [UR9] ;  /* 0x00000000080073ca */ /* 0x000fec0008000100 */
[----:B------:R-:W-:Y:S02]  /*3140*/  USEL UR7, URZ, 0x1, UP0 ;  /* 0x00000001ff077887 */ /* 0x000fe40008000000 */
[----:B------:R-:W-:-:S04]  /*3150*/  USEL UR5, UR4, URZ, UP0 ;  /* 0x000000ff04057287 */ /* 0x000fc80008000000 */
[----:B------:R-:W-:Y:S02]  /*3160*/  LOP3.LUT R12, R12, UR7, RZ, 0x3c, !PT ;  /* 0x000000070c0c7c12 */ /* 0x000fe4000f8e3cff */
[----:B--2---:R-:W-:-:S04]  /*3170*/  SHF.L.U32 R8, R6, 0x1f, RZ ;  /* 0x0000001f06087819 */ /* 0x004fc800000006ff */
[----:B------:R-:W2:Y:S02]  /*3180*/  SYNCS.PHASECHK.TRANS64.TRYWAIT P1, [R0+URZ+0x70], R8 ;  /* 0x00007008000075a7 */ /* 0x000ea400080211ff */
[----:B--2---:R-:W-:Y:S05]  /*3190*/  @!P1 BRA `(.L_x_52) ;  /* 0x0000008800f89947 */ /* 0x004fea0003800000 */
.L_x_196:
[----:B--2---:R-:W-:Y:S01]  /*31a0*/  LEA R8, R7, UR6, 0x4 ;  /* 0x0000000607087c11 */ /* 0x004fe2000f8e20ff */
[----:B------:R-:W-:Y:S01]  /*31b0*/  VIADD R0, R0, 0x80 ;  /* 0x0000008000007836 */ /* 0x000fe20000000000 */
[----:B------:R-:W-:Y:S01]  /*31c0*/  SEL R3, R3, RZ, P0 ;  /* 0x000000ff03037207 */ /* 0x000fe20000000000 */
[----:B------:R-:W-:-:S03]  /*31d0*/  VIADD R7, R7, 0x1 ;  /* 0x0000000107077836 */ /* 0x000fc60000000000 */
[----:B------:R-:W2:Y:S01]  /*31e0*/  LDS.128 R8, [R8+0x100] ;  /* 0x0001000008087984 */ /* 0x000ea20000000c00 */
[----:B------:R-:W-:Y:S02]  /*31f0*/  PRMT R0, RZ, 0x654, R0 ;  /* 0x00000654ff007816 */ /* 0x000fe40000000000 */
[C---:B------:R-:W-:Y:S01]  /*3200*/  ISETP.NE.AND P1, PT, R7.reuse, 0x2, PT ;  /* 0x000000020700780c */ /* 0x040fe20003f25270 */
[----:B------:R-:W-:Y:S01]  /*3210*/  @!PT LDS RZ, [RZ] ;  /* 0x00000000fffff984 */ /* 0x000fe20000000800 */
[----:B------:R-:W-:Y:S01]  /*3220*/  @!PT LDS RZ, [RZ] ;  /* 0x00000000fffff984 */ /* 0x000fe20000000800 */
[----:B------:R-:W-:Y:S01]  /*3230*/  @!PT LDS RZ, [RZ] ;  /* 0x00000000fffff984 */ /* 0x000fe20000000800 */
[----:B------:R-:W-:Y:S01]  /*3240*/  @!PT LDS RZ, [RZ] ;  /* 0x00000000fffff984 */ /* 0x000fe20000000800 */
[----:B------:R3:W-:Y:S06]  /*3250*/  MEMBAR.ALL.CTA ;  /* 0x0000000000007992 */ /* 0x0007ec0000008000 */
[----:B---3--:R-:W3:Y:S01]  /*3260*/  FENCE.VIEW.ASYNC.S ;  /* 0x00000000000073c6 */ /* 0x008ee20000000000 */
[----:B------:R-:W-:Y:S01]  /*3270*/  SEL R7, R7, RZ, P1 ;  /* 0x000000ff07077207 */ /* 0x000fe20000800000 */
[----:B---3--:R3:W-:Y:S01]  /*3280*/  SYNCS.ARRIVE.TRANS64.RED.A1T0 RZ, [R0+URZ], RZ ;  /* 0x000000ff00ff79a7 */ /* 0x0087e200081004ff */
[----:B--2---:R-:W-:-:S02]  /*3290*/  LOP3.LUT P3, RZ, R10, 0x1, RZ, 0xc0, !PT ;  /* 0x000000010aff7812 */ /* 0x004fc4000786c0ff */
[----:B------:R-:W-:-:S04]  /*32a0*/  SEL R8, RZ, 0x1, P1 ;  /* 0x00000001ff087807 */ /* 0x000fc80000800000 */
[----:B------:R-:W-:Y:S02]  /*32b0*/  LOP3.LUT R6, R6, R8, RZ, 0x3c, !PT ;  /* 0x0000000806067212 */ /* 0x000fe400078e3cff */
[----:B---3--:R-:W-:-:S04]  /*32c0*/  SEL R0, RZ, 0x1, P0 ;  /* 0x00000001ff007807 */ /* 0x008fc80000000000 */
[----:B------:R-:W-:Y:S01]  /*32d0*/  LOP3.LUT R4, R4, R0, RZ, 0x3c, !PT ;  /* 0x0000000004047212 */ /* 0x000fe200078e3cff */
[----:B------:R-:W-:Y:S06]  /*32e0*/  @P3 BRA `(.L_x_53) ;  /* 0xfffffffc002c3947 */ /* 0x000fec000383ffff */
[----:B------:R-:W-:Y:S01]  /*32f0*/  ULEA UR4, UR5, UR6, 0x3 ;  /* 0x0000000605047291 */ /* 0x000fe2000f8e18ff */
[----:B------:R-:W-:-:S08]  /*3300*/  SHF.L.U32 R2, R12, 0x1f, RZ ;  /* 0x0000001f0c027819 */ /* 0x000fd000000006ff */
[----:B------:R-:W2:Y:S02]  /*3310*/  SYNCS.PHASECHK.TRANS64 P0, [UR4+0x80], R2 ;  /* 0x00008002ff0075a7 */ /* 0x000ea40008001004 */
[----:B--2---:R-:W-:Y:S05]  /*3320*/  @P0 BRA `(.L_x_54) ;  /* 0x0000000000080947 */ /* 0x004fea0003800000 */
[----:B------:R-:W2:Y:S02]  /*3330*/  SYNCS.PHASECHK.TRANS64.TRYWAIT P0, [UR4+0x80], R2 ;  /* 0x00008002ff0075a7 */ /* 0x000ea40008001104 */
[----:B--2---:R-:W-:Y:S05]  /*3340*/  @!P0 BRA `(.L_x_55) ;  /* 0x0000008800a08947 */ /* 0x004fea0003800000 */
.L_x_54:
[----:B------:R-:W-:-:S04]  /*3350*/  UIADD3 UR7, UPT, UPT, UR5, 0x1, URZ ;  /* 0x0000000105077890 */ /* 0x000fc8000fffe0ff */
[----:B------:R-:W-:-:S04]  /*3360*/  UISETP.NE.AND UP0, UPT, UR7, 0x2, UPT ;  /* 0x000000020700788c */ /* 0x000fc8000bf05270 */
[----:B------:R-:W-:Y:S02]  /*3370*/  USEL UR8, URZ, 0x1, UP0 ;  /* 0x00000001ff087887 */ /* 0x000fe40008000000 */
[----:B------:R-:W-:-:S04]  /*3380*/  USEL UR7, UR7, URZ, UP0 ;  /* 0x000000ff07077287 */ /* 0x000fc80008000000 */
[----:B------:R-:W-:Y:S01]  /*3390*/  ULEA UR7, UR7, UR6, 0x3 ;  /* 0x0000000607077291 */ /* 0x000fe2000f8e18ff */
[----:B--2---:R-:W-:-:S04]  /*33a0*/  LOP3.LUT R2, R12, UR8, RZ, 0x3c, !PT ;  /* 0x000000080c027c12 */ /* 0x004fc8000f8e3cff */
[----:B------:R-:W-:-:S04]  /*33b0*/  SHF.L.U32 R0, R2, 0x1f, RZ ;  /* 0x0000001f02007819 */ /* 0x000fc800000006ff */
[----:B------:R-:W2:Y:S02]  /*33c0*/  SYNCS.PHASECHK.TRANS64 P0, [UR7+0x80], R0 ;  /* 0x00008000ff0075a7 */ /* 0x000ea40008001007 */
[----:B-12---:R-:W-:Y:S05]  /*33d0*/  @P0 EXIT ;  /* 0x000000000000094d */ /* 0x006fea0003800000 */
[----:B------:R-:W-:Y:S02]  /*33e0*/  SHF.L.U32 R2, R2, 0x1f, RZ ;  /* 0x0000001f02027819 */ /* 0x000fe400000006ff */
[----:B------:R-:W-:-:S07]  /*33f0*/  MOV R0, UR7 ;  /* 0x0000000700007c02 */ /* 0x000fce0008000f00 */
.L_x_56:
[----:B-1----:R1:W2:Y:S02]  /*3400*/  SYNCS.PHASECHK.TRANS64.TRYWAIT P0, [R0+URZ+0x80], R2 ;  /* 0x00008002000075a7 */ /* 0x0022a400080011ff */
[----:B--2---:R-:W-:Y:S05]  /*3410*/  @!P0 NANOSLEEP.SYNCS 0x989680 ;  /* 0x009896800000895d */ /* 0x004fea0003900000 */
[----:B------:R-:W2:Y:S02]  /*3420*/  @!P0 SYNCS.PHASECHK.TRANS64 P0, [R0+URZ+0x80], R2 ;  /* 0x00008002000085a7 */ /* 0x000ea400080010ff */
[----:B--2---:R-:W-:Y:S05]  /*3430*/  @P0 EXIT ;  /* 0x000000000000094d */ /* 0x004fea0003800000 */
[----:B------:R-:W-:Y:S05]  /*3440*/  BRA `(.L_x_56) ;  /* 0xfffffffc00ec7947 */ /* 0x000fea000383ffff */
.L_x_49:
[----:B------:R-:W-:Y:S05]  /*3450*/  BRA.U UP5, `(.L_x_57) ;  /* 0x00000019054c7547 */ /* 0x000fea000b800000 */
[----:B------:R-:W-:Y:S01]  /*3460*/  UMOV UR4, 0x40 ;  /* 0x0000004000047882 */ /* 0x000fe20000000000 */
[----:B------:R-:W-:Y:S01]  /*3470*/  NOP ;  /* 0x0000000000007918 */ /* 0x000fe20000000000 */
[----:B------:R-:W-:Y:S01]  /*3480*/  ULEA UR5, UR62, UR4, 0x18 ;  /* 0x000000043e057291 */ /* 0x000fe2000f8ec0ff */
[----:B------:R-:W-:Y:S02]  /*3490*/  UMOV UR6, 0x400 ;  /* 0x0000040000067882 */ /* 0x000fe40000000000 */
[----:B------:R-:W-:-:S06]  /*34a0*/  ULEA UR6, UR62, UR6, 0x18 ;  /* 0x000000063e067291 */ /* 0x000fcc000f8ec0ff */
[----:B------:R-:W2:Y:S02]  /*34b0*/  LDS.U8 R5, [UR5+0x1c] ;  /* 0x00001c05ff057984 */ /* 0x000ea40008000000 */
[----:B--2---:R-:W-:-:S13]  /*34c0*/  ISETP.NE.AND P0, PT, R5, RZ, PT ;  /* 0x000000ff0500720c */ /* 0x004fda0003f05270 */
[----:B------:R-:W-:Y:S05]  /*34d0*/  @P0 BRA `(.L_x_58) ;  /* 0x0000000400180947 */ /* 0x000fea0003800000 */
[----:B------:R-:W-:Y:S01]  /*34e0*/  R2UR UR4, R2 ;  /* 0x00000000020472ca */ /* 0x000fe200000e0000 */
[----:B------:R-:W-:-:S12]  /*34f0*/  UIADD3 UR7, UPT, UPT, UR5, 0x8, URZ ;  /* 0x0000000805077890 */ /* 0x000fd8000fffe0ff */
[----:B------:R-:W-:-:S09]  /*3500*/  UISETP.NE.U32.AND UP1, UPT, UR4, 0x1, UPT ;  /* 0x000000010400788c */ /* 0x000fd2000bf25070 */
[----:B------:R-:W-:Y:S05]  /*3510*/  BRA.U !UP1, `(.L_x_59) ;  /* 0x0000000109a47547 */ /* 0x000fea000b800000 */
[----:B------:R-:W-:Y:S01]  /*3520*/  ELECT P0, URZ, PT ;  /* 0x0000000000ff782f */ /* 0x000fe20003800000 */
[----:B------:R-:W-:-:S12]  /*3530*/  BSSY B0, `(.L_x_59) ;  /* 0x0000027000007945 */ /* 0x000fd80003800000 */
[----:B------:R-:W-:Y:S05]  /*3540*/  @!P0 BRA `(.L_x_60) ;  /* 0x0000000000948947 */ /* 0x000fea0003800000 */
[----:B------:R-:W-:-:S05]  /*3550*/  UMOV UR4, 0x10 ;  /* 0x0000001000047882 */ /* 0x000fca0000000000 */
[----:B------:R-:W-:Y:S04]  /*3560*/  DEPBAR.LE SB2, 0x36 ;  /* 0x0000ad800000791a */ /* 0x000fe80000000000 */
[----:B------:R-:W2:Y:S02]  /*3570*/  UTCATOMSWS.2CTA.FIND_AND_SET.ALIGN UP0, UR4, UR4 ;  /* 0x00000004000475e3 */ /* 0x000ea40008200800 */
[----:B--2---:R-:W-:Y:S01]  /*3580*/  MOV R12, UR4 ;  /* 0x00000004000c7c02 */ /* 0x004fe20008000f00 */
[----:B------:R-:W-:Y:S06]  /*3590*/  BRA.U UP0, `(.L_x_61) ;  /* 0x0000000100187547 */ /* 0x000fec000b800000 */
.L_x_62:
[----:B------:R-:W-:Y:S05]  /*35a0*/  NANOSLEEP 0x64 ;  /* 0x000000640000795d */ /* 0x000fea0003800000 */
[----:B------:R-:W-:-:S05]  /*35b0*/  UMOV UR4, 0x10 ;  /* 0x0000001000047882 */ /* 0x000fca0000000000 */
[----:B------:R-:W-:Y:S04]  /*35c0*/  DEPBAR.LE SB2, 0x36 ;  /* 0x0000ad800000791a */ /* 0x000fe80000000000 */
[----:B------:R-:W2:Y:S02]  /*35d0*/  UTCATOMSWS.2CTA.FIND_AND_SET.ALIGN UP0, UR4, UR4 ;  /* 0x00000004000475e3 */ /* 0x000ea40008200800 */
[----:B--2---:R-:W-:Y:S01]  /*35e0*/  MOV R12, UR4 ;  /* 0x00000004000c7c02 */ /* 0x004fe20008000f00 */
[----:B------:R-:W-:Y:S05]  /*35f0*/  BRA.U !UP0, `(.L_x_62) ;  /* 0xfffffffd08e87547 */ /* 0x000fea000b83ffff */
.L_x_61:
[----:B------:R-:W2:Y:S01]  /*3600*/  LDS R8, [UR5+0x10] ;  /* 0x00001005ff087984 */ /* 0x000ea20008000800 */
[----:B------:R-:W-:Y:S01]  /*3610*/  R2UR UR4, R0 ;  /* 0x00000000000472ca */ /* 0x000fe200000e0000 */
[----:B------:R-:W-:-:S04]  /*3620*/  IMAD.U32 R5, RZ, RZ, UR6 ;  /* 0x00000006ff057e24 */ /* 0x000fc8000f8e00ff */
[----:B------:R-:W-:-:S08]  /*3630*/  VIADD R5, R5, 0x120 ;  /* 0x0000012005057836 */ /* 0x000fd00000000000 */
[----:B------:R-:W-:Y:S02]  /*3640*/  MOV R6, UR4 ;  /* 0x0000000400067c02 */ /* 0x000fe40008000f00 */
[----:B--2---:R-:W-:-:S04]  /*3650*/  SHF.L.U32 R8, R8, 0x1f, RZ ;  /* 0x0000001f08087819 */ /* 0x004fc800000006ff */
[----:B------:R-:W2:Y:S02]  /*3660*/  SYNCS.PHASECHK.TRANS64.TRYWAIT P0, [UR5+0x8], R8 ;  /* 0x00000808ff0075a7 */ /* 0x000ea40008001105 */
[----:B--2---:R-:W-:Y:S05]  /*3670*/  @P0 BRA `(.L_x_63) ;  /* 0x0000000000080947 */ /* 0x004fea0003800000 */
[----:B------:R-:W2:Y:S02]  /*3680*/  SYNCS.PHASECHK.TRANS64.TRYWAIT P0, [UR5+0x8], R8 ;  /* 0x00000808ff0075a7 */ /* 0x000ea40008001105 */
[----:B--2---:R-:W-:Y:S05]  /*3690*/  @!P0 BRA `(.L_x_64) ;  /* 0x0000008400e48947 */ /* 0x004fea0003800000 */
.L_x_63:
[----:B------:R-:W-:Y:S01]  /*36a0*/  R2UR UR4, R0 ;  /* 0x00000000000472ca */ /* 0x000fe200000e0000 */
[----:B------:R-:W-:Y:S01]  /*36b0*/  IMAD.MOV.U32 R10, RZ, RZ, 0xffff ;  /* 0x0000ffffff0a7424 */ /* 0x000fe200078e00ff */
[----:B------:R-:W-:Y:S01]  /*36c0*/  PRMT R6, R6, 0x654, R5 ;  /* 0x0000065406067816 */ /* 0x000fe20000000005 */
[----:B------:R-:W-:Y:S02]  /*36d0*/  HFMA2 R5, -RZ, RZ, 0, 5.9604644775390625e-08 ;  /* 0x00000001ff057431 */ /* 0x000fe400000001ff */
[----:B--2---:R-:W-:Y:S02]  /*36e0*/  IMAD.MOV.U32 R8, RZ, RZ, 0x4 ;  /* 0x00000004ff087424 */ /* 0x004fe400078e00ff */
[----:B------:R-:W-:Y:S01]  /*36f0*/  IMAD.SHL.U32 R11, R12, 0x20, RZ ;  /* 0x000000200c0b7824 */ /* 0x000fe200078e00ff */
[----:B------:R-:W-:-:S05]  /*3700*/  SHF.L.U32 R10, R10, R12, RZ ;  /* 0x0000000c0a0a7219 */ /* 0x000fca00000006ff */
[----:B------:R-:W-:Y:S01]  /*3710*/  UPRMT UR4, UR4, 0x654, UR7 ;  /* 0x0000065404047896 */ /* 0x000fe20008000007 */
[----:B------:R-:W-:-:S05]  /*3720*/  SHF.L.U32 R9, R5, R12, RZ ;  /* 0x0000000c05097219 */ /* 0x000fca00000006ff */
[----:B------:R-:W-:-:S03]  /*3730*/  MOV R7, UR4 ;  /* 0x0000000400077c02 */ /* 0x000fc60008000f00 */
[----:B------:R2:W-:Y:S01]  /*3740*/  SYNCS.ARRIVE.TRANS64.RED RZ, [UR4], R8 ;  /* 0x00000008ffff79a7 */ /* 0x0005e20008000404 */
[----:B------:R2:W-:Y:S04]  /*3750*/  STS [UR6+0x120], R11 ;  /* 0x0001200bff007988 */ /* 0x0005e80008000806 */
[----:B------:R2:W-:Y:S04]  /*3760*/  STAS [R6.64], R12 ;  /* 0x0000000c06007dbd */ /* 0x0005e8000c0008ff */
[----:B------:R2:W-:Y:S04]  /*3770*/  ATOMS.OR RZ, [UR5+0x14], R10 ;  /* 0x0000140affff798c */ /* 0x0005e8000b000005 */
[----:B------:R2:W-:Y:S04]  /*3780*/  ATOMS.OR RZ, [UR5+0x18], R9 ;  /* 0x00001809ffff798c */ /* 0x0005e8000b000005 */
[----:B------:R2:W-:Y:S02]  /*3790*/  ATOMS.XOR RZ, [UR5+0x10], R5 ;  /* 0x00001005ffff798c */ /* 0x0005e4000b800005 */
.L_x_60:
[----:B-1----:R-:W-:Y:S05]  /*37a0*/  BSYNC B0 ;  /* 0x0000000000007941 */ /* 0x002fea0003800000 */
.L_x_59:
[----:B------:R-:W-:Y:S05]  /*37b0*/  BRA.U UP1, `(.L_x_65) ;  /* 0x0000000101707547 */ /* 0x000fea000b800000 */
[----:B------:R-:W-:-:S03]  /*37c0*/  UMOV UR4, 0xffffffff ;  /* 0xffffffff00047882 */ /* 0x000fc60000000000 */
[----:B------:R-:W-:Y:S05]  /*37d0*/  BRA.DIV UR4, `(.L_x_66) ;  /* 0x0000008604ac7947 */ /* 0x000fea000b800000 */
[----:B------:R-:W-:-:S13]  /*37e0*/  ELECT P0, URZ, PT ;  /* 0x0000000000ff782f */ /* 0x000fda0003800000 */
.L_x_200:
[----:B------:R-:W-:Y:S05]  /*37f0*/  @!P0 BRA `(.L_x_65) ;  /* 0x0000000000608947 */ /* 0x000fea0003800000 */
[----:B--2---:R-:W2:Y:S02]  /*3800*/  LDS R6, [UR5+0x10] ;  /* 0x00001005ff067984 */ /* 0x004ea40008000800 */
[----:B--2---:R-:W-:-:S04]  /*3810*/  SHF.L.U32 R6, R6, 0x1f, RZ ;  /* 0x0000001f06067819 */ /* 0x004fc800000006ff */
[----:B------:R-:W2:Y:S02]  /*3820*/  SYNCS.PHASECHK.TRANS64.TRYWAIT P0, [UR5+0x8], R6 ;  /* 0x00000806ff0075a7 */ /* 0x000ea40008001105 */
[----:B--2---:R-:W-:Y:S05]  /*3830*/  @P0 BRA `(.L_x_67) ;  /* 0x0000000000080947 */ /* 0x004fea0003800000 */
[----:B------:R-:W2:Y:S02]  /*3840*/  SYNCS.PHASECHK.TRANS64.TRYWAIT P0, [UR5+0x8], R6 ;  /* 0x00000806ff0075a7 */ /* 0x000ea40008001105 */
[----:B--2---:R-:W-:Y:S05]  /*3850*/  @!P0 BRA `(.L_x_68) ;  /* 0x0000008400b08947 */ /* 0x004fea0003800000 */
.L_x_67:
[----:B------:R-:W3:Y:S01]  /*3860*/  LDS R8, [UR6+0x120] ;  /* 0x00012006ff087984 */ /* 0x000ee20008000800 */
[----:B------:R-:W-:Y:S01]  /*3870*/  R2UR UR4, R0 ;  /* 0x00000000000472ca */ /* 0x000fe200000e0000 */
[----:B--2---:R-:W-:Y:S02]  /*3880*/  IMAD.MOV.U32 R6, RZ, RZ, 0xffff ;  /* 0x0000ffffff067424 */ /* 0x004fe400078e00ff */
[----:B------:R-:W-:-:S10]  /*3890*/  IMAD.MOV.U32 R5, RZ, RZ, 0x1 ;  /* 0x00000001ff057424 */ /* 0x000fd400078e00ff */
[----:B------:R-:W-:Y:S01]  /*38a0*/  UPRMT UR4, UR4, 0x654, UR7 ;  /* 0x0000065404047896 */ /* 0x000fe20008000007 */
[----:B---3--:R-:W-:Y:S01]  /*38b0*/  IMAD.SHL.U32 R7, R8, 0x20, RZ ;  /* 0x0000002008077824 */ /* 0x008fe200078e00ff */
[-C--:B------:R-:W-:Y:S02]  /*38c0*/  SHF.L.U32 R6, R6, R8.reuse, RZ ;  /* 0x0000000806067219 */ /* 0x080fe400000006ff */
[----:B------:R-:W-:Y:S02]  /*38d0*/  SHF.L.U32 R8, R5, R8, RZ ;  /* 0x0000000805087219 */ /* 0x000fe400000006ff */
[----:B------:R3:W-:Y:S04]  /*38e0*/  STS [UR6+0x120], R7 ;  /* 0x00012007ff007988 */ /* 0x0007e80008000806 */
[----:B------:R3:W-:Y:S04]  /*38f0*/  ATOMS.OR RZ, [UR5+0x14], R6 ;  /* 0x00001406ffff798c */ /* 0x0007e8000b000005 */
[----:B------:R3:W-:Y:S01]  /*3900*/  ATOMS.OR RZ, [UR5+0x18], R8 ;  /* 0x00001808ffff798c */ /* 0x0007e2000b000005 */
[----:B------:R-:W-:Y:S03]  /*3910*/  SYNCS.ARRIVE.TRANS64.RED.A1T0 RZ, [UR4], RZ ;  /* 0x000000ffffff79a7 */ /* 0x000fe60008100404 */
[----:B------:R3:W-:Y:S01]  /*3920*/  ATOMS.XOR RZ, [UR5+0x10], R5 ;  /* 0x00001005ffff798c */ /* 0x0007e2000b800005 */
[----:B------:R-:W-:Y:S05]  /*3930*/  BRA `(.L_x_65) ;  /* 0x0000000000107947 */ /* 0x000fea0003800000 */
.L_x_58:
[----:B------:R-:W-:Y:S02]  /*3940*/  MOV R5, 0xffffffff ;  /* 0xffffffff00057802 */ /* 0x000fe40000000f00 */
[----:B------:R-:W-:-:S03]  /*3950*/  MOV R6, 0x3980 ;  /* 0x0000398000067802 */ /* 0x000fc60000000f00 */
[----:B------:R2:W-:Y:S04]  /*3960*/  STS [UR6+0x120], R5 ;  /* 0x00012005ff007988 */ /* 0x0005e80008000806 */
[----:B-12--5:R-:W-:Y:S05]  /*3970*/  CALL.REL.NOINC `($__internal_1_$__cuda_sm10x_tcgen05_guardrail_trap_phase_invalid_during_alloc) ;  /* 0x0000009000347944 */ /* 0x026fea0003c00000 */
.L_x_65:
[----:B------:R-:W-:Y:S05]  /*3980*/  WARPSYNC.ALL ;  /* 0x0000000000007948 */ /* 0x000fea0003800000 */
[----:B------:R-:W4:Y:S01]  /*3990*/  S2UR UR4, SR_CgaCtaId ;  /* 0x00000000000479c3 */ /* 0x000f220000008800 */
[----:B------:R-:W-:Y:S01]  /*39a0*/  UMOV UR62, 0x400 ;  /* 0x00000400003e7882 */ /* 0x000fe20000000000 */
[----:B------:R-:W4:Y:S01]  /*39b0*/  LDCU UR7, c[0x0][0x38c] ;  /* 0x00007180ff0777ac */ /* 0x000f220008000800 */
[----:B------:R-:W-:Y:S01]  /*39c0*/  LOP3.LUT R3, R3, 0xffff, RZ, 0xc0, !PT ;  /* 0x0000ffff03037812 */ /* 0x000fe200078ec0ff */
[----:B--2---:R-:W-:Y:S01]  /*39d0*/  IMAD.MOV.U32 R11, RZ, RZ, 0x1 ;  /* 0x00000001ff0b7424 */ /* 0x004fe200078e00ff */
[----:B------:R-:W-:Y:S01]  /*39e0*/  R2UR UR5, R2 ;  /* 0x00000000020572ca */ /* 0x000fe200000e0000 */
[----:B------:R-:W-:Y:S01]  /*39f0*/  IMAD.MOV.U32 R10, RZ, RZ, RZ ;  /* 0x000000ffff0a7224 */ /* 0x000fe200078e00ff */
[----:B------:R-:W-:-:S02]  /*3a00*/  LOP3.LUT R4, R4, 0xffff, RZ, 0xc0, !PT ;  /* 0x0000ffff04047812 */ /* 0x000fc400078ec0ff */
[----:B---3--:R-:W-:Y:S01]  /*3a10*/  CS2R R8, SRZ ;  /* 0x0000000000087805 */ /* 0x008fe2000001ff00 */
[----:B------:R-:W-:Y:S01]  /*3a20*/  UMOV UR9, URZ ;  /* 0x000000ff00097c82 */ /* 0x000fe20008000000 */
[----:B-1----:R-:W-:Y:S01]  /*3a30*/  UMOV UR60, URZ ;  /* 0x000000ff003c7c82 */ /* 0x002fe20008000000 */
[----:B------:R-:W-:Y:S01]  /*3a40*/  R2UR UR65, R4 ;  /* 0x00000000044172ca */ /* 0x000fe200000e0000 */
[----:B------:R-:W-:Y:S01]  /*3a50*/  UMOV UR76, 0x0 ;  /* 0x00000000004c7882 */ /* 0x000fe20000000000 */
[----:B------:R-:W-:Y:S01]  /*3a60*/  UMOV UR77, 0x8400910 ;  /* 0x08400910004d7882 */ /* 0x000fe20000000000 */
[----:B------:R-:W-:Y:S01]  /*3a70*/  UMOV UR74, 0x0 ;  /* 0x00000000004a7882 */ /* 0x000fe20000000000 */
[----:B------:R-:W-:Y:S01]  /*3a80*/  UMOV UR75, 0x8400910 ;  /* 0x08400910004b7882 */ /* 0x000fe20000000000 */
[----:B------:R-:W-:Y:S01]  /*3a90*/  UMOV UR72, 0x0 ;  /* 0x0000000000487882 */ /* 0x000fe20000000000 */
[----:B------:R-:W-:Y:S01]  /*3aa0*/  UMOV UR73, 0x8400910 ;  /* 0x0840091000497882 */ /* 0x000fe20000000000 */
[----:B------:R-:W-:-:S02]  /*3ab0*/  UISETP.NE.AND UP3, UPT, UR5, URZ, UPT ;  /* 0x000000ff0500728c */ /* 0x000fc4000bf65270 */
[----:B----4-:R-:W-:Y:S01]  /*3ac0*/  UIADD3 UR7, UPT, UPT, UR7, 0x7f, URZ ;  /* 0x0000007f07077890 */ /* 0x010fe2000fffe0ff */
[----:B------:R-:W-:Y:S01]  /*3ad0*/  UMOV UR70, 0x0 ;  /* 0x0000000000467882 */ /* 0x000fe20000000000 */
[----:B------:R-:W-:Y:S01]  /*3ae0*/  UMOV UR71, 0x8400910 ;  /* 0x0840091000477882 */ /* 0x000fe20000000000 */
[----:B------:R-:W-:Y:S01]  /*3af0*/  ULEA UR62, UR4, UR62, 0x18 ;  /* 0x0000003e043e7291 */ /* 0x000fe2000f8ec0ff */
[----:B------:R-:W-:Y:S02]  /*3b00*/  UMOV UR68, 0x0 ;  /* 0x0000000000447882 */ /* 0x000fe40000000000 */
[----:B------:R-:W-:Y:S01]  /*3b10*/  UMOV UR4, URZ ;  /* 0x000000ff00047c82 */ /* 0x000fe20008000000 */
[----:B------:R-:W-:Y:S01]  /*3b20*/  UIADD3 UR6, UPT, UPT, UR62, 0x8400, URZ ;  /* 0x000084003e067890 */ /* 0x000fe2000fffe0ff */
[----:B------:R-:W-:Y:S01]  /*3b30*/  IMAD.U32 R14, RZ, RZ, UR4 ;  /* 0x00000004ff0e7e24 */ /* 0x000fe2000f8e00ff */
[----:B------:R-:W-:Y:S02]  /*3b40*/  USHF.R.S32.HI UR4, URZ, 0x1f, UR7 ;  /* 0x0000001fff047899 */ /* 0x000fe40008011407 */
[----:B------:R-:W-:-:S02]  /*3b50*/  UIADD3 UR5, UPT, UPT, UR62, 0x18400, URZ ;  /* 0x000184003e057890 */ /* 0x000fc4000fffe0ff */
[----:B------:R-:W-:Y:S02]  /*3b60*/  ULEA.HI UR4, UR4, UR7, URZ, 0x7 ;  /* 0x0000000704047291 */ /* 0x000fe4000f8f38ff */
[----:B------:R-:W-:Y:S02]  /*3b70*/  USHF.R.U32.HI UR6, URZ, 0x4, UR6 ;  /* 0x00000004ff067899 */ /* 0x000fe40008011606 */
[----:B------:R-:W-:Y:S02]  /*3b80*/  USHF.R.S32.HI UR8, URZ, 0x7, UR4 ;  /* 0x00000007ff087899 */ /* 0x000fe40008011404 */
[----:B------:R-:W-:Y:S01]  /*3b90*/  USHF.R.U32.HI UR5, URZ, 0x4, UR5 ;  /* 0x00000004ff057899 */ /* 0x000fe20008011605 */
[----:B------:R-:W-:Y:S01]  /*3ba0*/  R2UR UR4, R3 ;  /* 0x00000000030472ca */ /* 0x000fe200000e0000 */
[----:B------:R-:W-:Y:S02]  /*3bb0*/  UISETP.LT.AND UP0, UPT, UR8, 0x1, UPT ;  /* 0x000000010800788c */ /* 0x000fe4000bf01270 */
[----:B------:R-:W-:Y:S01]  /*3bc0*/  ULOP3.LUT UR6, UR6, 0x3fff, URZ, 0xc0, !UPT ;  /* 0x00003fff06067892 */ /* 0x000fe2000f8ec0ff */
[----:B------:R-:W-:Y:S01]  /*3bd0*/  IMAD.U32 R12, RZ, RZ, UR8 ;  /* 0x00000008ff0c7e24 */ /* 0x000fe2000f8e00ff */
[----:B------:R-:W-:-:S02]  /*3be0*/  ULOP3.LUT UR67, UR5, 0x3fff, URZ, 0xc0, !UPT ;  /* 0x00003fff05437892 */ /* 0x000fc4000f8ec0ff */
[----:B------:R-:W-:Y:S02]  /*3bf0*/  ULOP3.LUT UR66, UR6, 0x10000, URZ, 0xfc, !UPT ;  /* 0x0001000006427892 */ /* 0x000fe4000f8efcff */
[----:B------:R-:W-:Y:S01]  /*3c00*/  ULOP3.LUT UR67, UR67, 0x10000, URZ, 0xfc, !UPT ;  /* 0x0001000043437892 */ /* 0x000fe2000f8efcff */
[----:B------:R-:W-:-:S03]  /*3c10*/  UMOV UR69, 0x8400910 ;  /* 0x0840091000457882 */ /* 0x000fc60000000000 */
[----:B------:R-:W-:Y:S01]  /*3c20*/  IMAD.U32 R13, RZ, RZ, UR4 ;  /* 0x00000004ff0d7e24 */ /* 0x000fe2000f8e00ff */
[----:B------:R-:W-:Y:S01]  /*3c30*/  NOP ;  /* 0x0000000000007918 */ /* 0x000fe20000000000 */
[----:B------:R-:W-:Y:S06]  /*3c40*/  BAR.ARV 0x6, 0xa0 ;  /* 0x0182800000007b1d */ /* 0x000fec0000002000 */
[----:B------:R-:W1:Y:S02]  /*3c50*/  LDS R5, [UR62+0x120] ;  /* 0x0001203eff057984 */ /* 0x000e640008000800 */
[----:B-1----:R-:W-:-:S13]  /*3c60*/  R2UR UR4, R5 ;  /* 0x00000000050472ca */ /* 0x002fda00000e0000 */
[----:B------:R-:W-:Y:S01]  /*3c70*/  IMAD.U32 R16, RZ, RZ, UR4 ;  /* 0x00000004ff107e24 */ /* 0x000fe2000f8e00ff */
[----:B------:R-:W-:-:S06]  /*3c80*/  USEL UR4, UR8, 0x1, !UP0 ;  /* 0x0000000108047887 */ /* 0x000fcc000c000000 */
[----:B------:R-:W-:-:S07]  /*3c90*/  IMAD.U32 R15, RZ, RZ, UR4 ;  /* 0x00000004ff0f7e24 */ /* 0x000fce000f8e00ff */
.L_x_76:
[C---:B------:R-:W-:Y:S02]  /*3ca0*/  LEA R3, R10.reuse, UR62, 0x3 ;  /* 0x0000003e0a037c11 */ /* 0x040fe4000f8e18ff */
[----:B------:R-:W-:Y:S02]  /*3cb0*/  SHF.L.U32 R4, R9, 0x1f, RZ ;  /* 0x0000001f09047819 */ /* 0x000fe400000006ff */
[----:B------:R-:W-:Y:S02]  /*3cc0*/  LEA R5, R10, UR62, 0x4 ;  /* 0x0000003e0a057c11 */ /* 0x000fe4000f8e20ff */
[----:B------:R-:W1:Y:S02]  /*3cd0*/  SYNCS.PHASECHK.TRANS64.TRYWAIT P0, [R3+URZ+0x70], R4 ;  /* 0x00007004030075a7 */ /* 0x000e6400080011ff */
[----:B-1----:R-:W-:Y:S05]  /*3ce0*/  @!P0 BRA `(.L_x_69) ;  /* 0x0000008000a48947 */ /* 0x002fea0003800000 */
.L_x_201:
[----:B-1----:R-:W1:Y:S01]  /*3cf0*/  LDS.128 R4, [R5+0x100] ;  /* 0x0001000005047984 */ /* 0x002e620000000c00 */
[----:B------:R-:W-:Y:S02]  /*3d00*/  VIADD R3, R3, 0x80 ;  /* 0x0000008003037836 */ /* 0x000fe40000000000 */
[----:B------:R-:W-:Y:S01]  /*3d10*/  VIADD R10, R10, 0x1 ;  /* 0x000000010a0a7836 */ /* 0x000fe20000000000 */
[----:B------:R-:W-:Y:S01]  /*3d20*/  @!PT LDS RZ, [RZ] ;  /* 0x00000000fffff984 */ /* 0x000fe20000000800 */
[----:B------:R-:W-:Y:S01]  /*3d30*/  @!PT LDS RZ, [RZ] ;  /* 0x00000000fffff984 */ /* 0x000fe20000000800 */
[----:B------:R-:W-:Y:S01]  /*3d40*/  @!PT LDS RZ, [RZ] ;  /* 0x00000000fffff984 */ /* 0x000fe20000000800 */
[----:B------:R-:W-:Y:S01]  /*3d50*/  @!PT LDS RZ, [RZ] ;  /* 0x00000000fffff984 */ /* 0x000fe20000000800 */
[----:B------:R2:W-:Y:S06]  /*3d60*/  MEMBAR.ALL.CTA ;  /* 0x0000000000007992 */ /* 0x0005ec0000008000 */
[----:B--2---:R-:W2:Y:S01]  /*3d70*/  FENCE.VIEW.ASYNC.S ;  /* 0x00000000000073c6 */ /* 0x004ea20000000000 */
[----:B------:R-:W-:-:S04]  /*3d80*/  PRMT R3, RZ, 0x654, R3 ;  /* 0x00000654ff037816 */ /* 0x000fc80000000003 */
[----:B--2---:R2:W-:Y:S01]  /*3d90*/  SYNCS.ARRIVE.TRANS64.RED.A1T0 RZ, [R3+URZ], RZ ;  /* 0x000000ff03ff79a7 */ /* 0x0045e200081004ff */
[----:B-1----:R-:W-:Y:S01]  /*3da0*/  LOP3.LUT P1, RZ, R6, 0x1, RZ, 0xc0, !PT ;  /* 0x0000000106ff7812 */ /* 0x002fe2000782c0ff */
[----:B--2---:R-:W-:-:S12]  /*3db0*/  BRA.U UP3, `(.L_x_70) ;  /* 0x00000009032c7547 */ /* 0x004fd8000b800000 */
[----:B------:R-:W1:Y:S01]  /*3dc0*/  LDCU UR4, c[0x0][0x38c] ;  /* 0x00007180ff0477ac */ /* 0x000e620008000800 */
[----:B------:R-:W-:Y:S02]  /*3dd0*/  R2UR UR5, R14 ;  /* 0x000000000e0572ca */ /* 0x000fe400000e0000 */
[----:B------:R-:W-:Y:S02]  /*3de0*/  PLOP3.LUT P2, PT, PT, PT, PT, 0x80, 0x8 ;  /* 0x000000000008781c */ /* 0x000fe40003f4f070 */
[----:B------:R-:W-:Y:S02]  /*3df0*/  SHF.L.U32 R5, R11, 0x1f, RZ ;  /* 0x0000001f0b057819 */ /* 0x000fe400000006ff */
[----:B------:R-:W-:-:S07]  /*3e00*/  R2UR UR6, R16 ;  /* 0x00000000100672ca */ /* 0x000fce00000e0000 */
[----:B------:R-:W-:Y:S02]  /*3e10*/  ULEA UR7, UR5, UR62, 0x3 ;  /* 0x0000003e05077291 */ /* 0x000fe4000f8e18ff */
[----:B-1----:R-:W-:-:S04]  /*3e20*/  UISETP.GE.AND UP0, UPT, UR4, 0x1, UPT ;  /* 0x000000010400788c */ /* 0x002fc8000bf06270 */
[----:B------:R-:W-:Y:S01]  /*3e30*/  IMAD.U32 R4, RZ, RZ, UR7 ;  /* 0x00000007ff047e24 */ /* 0x000fe2000f8e00ff */
[----:B------:R-:W-:Y:S01]  /*3e40*/  ULEA UR8, UR5, UR6, 0x7 ;  /* 0x0000000605087291 */ /* 0x000fe2000f8e38ff */
[----:B------:R-:W-:-:S05]  /*3e50*/  PLOP3.LUT P0, PT, PT, PT, UP0, 0x80, 0x8 ;  /* 0x000000000008781c */ /* 0x000fca0003f0f008 */
[----:B------:R-:W-:-:S08]  /*3e60*/  @UP0 ULEA UR4, UR9, UR62, 0x3 ;  /* 0x0000003e09040291 */ /* 0x000fd0000f8e18ff */
[----:B------:R-:W-:-:S04]  /*3e70*/  @P0 SHF.L.U32 R3, R8, 0x1f, RZ ;  /* 0x0000001f08030819 */ /* 0x000fc800000006ff */
[----:B------:R1:W2:Y:S01]  /*3e80*/  @P0 SYNCS.PHASECHK.TRANS64.TRYWAIT P2, [UR4], R3 ;  /* 0x00000003ff0005a7 */ /* 0x0002a20008041104 */
[----:B------:R-:W3:Y:S02]  /*3e90*/  SYNCS.PHASECHK.TRANS64.TRYWAIT P0, [UR7+0xb0], R5 ;  /* 0x0000b005ff0075a7 */ /* 0x000ee40008001107 */
[----:B-123--:R-:W-:Y:S05]  /*3ea0*/  @!P0 BRA `(.L_x_71) ;  /* 0x0000008000488947 */ /* 0x00efea0003800000 */
.L_x_203:
[----:B------:R-:W-:Y:S01]  /*3eb0*/  UMOV UR64, UR60 ;  /* 0x0000003c00407c82 */ /* 0x000fe20008000000 */
[----:B------:R-:W-:Y:S05]  /*3ec0*/  BRA.U !UP0, `(.L_x_72) ;  /* 0x0000000508d07547 */ /* 0x000fea000b800000 */
[----:B------:R-:W-:Y:S01]  /*3ed0*/  R2UR UR4, R15 ;  /* 0x000000000f0472ca */ /* 0x000fe200000e0000 */
[----:B------:R-:W-:Y:S01]  /*3ee0*/  UPLOP3.LUT UP2, UPT, UPT, UPT, UPT, 0x40, 0x4 ;  /* 0x000000000004789c */ /* 0x000fe20003f4e870 */
[----:B------:R-:W-:Y:S01]  /*3ef0*/  R2UR UR61, R12 ;  /* 0x000000000c3d72ca */ /* 0x000fe200000e0000 */
[----:B------:R-:W-:-:S10]  /*3f00*/  UMOV UR7, UR9 ;  /* 0x0000000900077c82 */ /* 0x000fd40008000000 */
[----:B------:R-:W-:-:S12]  /*3f10*/  UIADD3 UR64, UPT, UPT, UR4, UR60, URZ ;  /* 0x0000003c04407290 */ /* 0x000fd8000fffe0ff */
.L_x_75:
[----:B--2---:R-:W-:Y:S01]  /*3f20*/  ULEA UR5, UR7, UR62, 0x3 ;  /* 0x0000003e07057291 */ /* 0x004fe2000f8e18ff */
[----:B------:R-:W-:Y:S11]  /*3f30*/  @P2 BRA `(.L_x_73) ;  /* 0x00000000000c2947 */ /* 0x000ff60003800000 */
[----:B-1----:R-:W-:Y:S04]  /*3f40*/  SHF.L.U32 R5, R8, 0x1f, RZ ;  /* 0x0000001f08057819 */ /* 0x002fe800000006ff */
[----:B------:R-:W1:Y:S02]  /*3f50*/  SYNCS.PHASECHK.TRANS64.TRYWAIT P0, [UR5], R5 ;  /* 0x00000005ff0075a7 */ /* 0x000e640008001105 */
[----:B-1----:R-:W-:Y:S05]  /*3f60*/  @!P0 BRA `(.L_x_74) ;  /* 0x0000008000348947 */ /* 0x002fea0003800000 */
.L_x_73:
[----:B------:R-:W-:Y:S01]  /*3f70*/  UISETP.NE.AND UP0, UPT, UR61, 0x1, UPT ;  /* 0x000000013d00788c */ /* 0x000fe2000bf05270 */
[----:B------:R-:W-:Y:S01]  /*3f80*/  PLOP3.LUT P2, PT, PT, PT, PT, 0x80, 0x8 ;  /* 0x000000000008781c */ /* 0x000fe20003f4f070 */
[----:B------:R-:W-:Y:S01]  /*3f90*/  UIADD3 UR9, UPT, UPT, UR7, 0x1, URZ ;  /* 0x0000000107097890 */ /* 0x000fe2000fffe0ff */
[----:B------:R-:W-:Y:S01]  /*3fa0*/  MOV.SPILL R6, UR65 ;  /* 0x0000004100067c02 */ /* 0x000fe20009000f00 */
[----:B------:R-:W-:Y:S01]  /*3fb0*/  UIADD3 UR63, UPT, UPT, UR5, 0x10, URZ ;  /* 0x00000010053f7890 */ /* 0x000fe2000fffe0ff */
[----:B-1----:R-:W-:Y:S01]  /*3fc0*/  MOV.SPILL R5, UR64 ;  /* 0x0000004000057c02 */ /* 0x002fe20009000f00 */
[----:B------:R-:W-:Y:S01]  /*3fd0*/  UISETP.NE.AND UP1, UPT, UR9, 0x2, UPT ;  /* 0x000000020900788c */ /* 0x000fe2000bf25270 */
[----:B------:R-:W-:Y:S01]  /*3fe0*/  PLOP3.LUT P0, PT, PT, PT, UP0, 0x80, 0x8 ;  /* 0x000000000008781c */ /* 0x000fe20003f0f008 */
[----:B------:R-:W-:Y:S02]  /*3ff0*/  ULEA UR6, UR7, UR67, 0xc ;  /* 0x0000004307067291 */ /* 0x000fe4000f8e60ff */
[----:B------:R-:W-:Y:S02]  /*4000*/  USEL UR5, URZ, 0x1, UP1 ;  /* 0x00000001ff057887 */ /* 0x000fe40008800000 */
[----:B------:R-:W-:Y:S02]  /*4010*/  USEL UR9, UR9, URZ, UP1 ;  /* 0x000000ff09097287 */ /* 0x000fe40008800000 */
[----:B------:R-:W-:Y:S02]  /*4020*/  ULEA UR4, UR7, UR66, 0xb ;  /* 0x0000004207047291 */ /* 0x000fe4000f8e58ff */
[----:B------:R-:W-:Y:S01]  /*4030*/  @UP0 ULEA UR7, UR9, UR62, 0x3 ;  /* 0x0000003e09070291 */ /* 0x000fe2000f8e18ff */
[----:B------:R-:W-:Y:S01]  /*4040*/  LOP3.LUT R8, R8, UR5, RZ, 0x3c, !PT ;  /* 0x0000000508087c12 */ /* 0x000fe2000f8e3cff */
[----:B------:R-:W-:Y:S02]  /*4050*/  UIADD3 UR20, UPT, UPT, UR6, 0x2, URZ ;  /* 0x0000000206147890 */ /* 0x000fe4000fffe0ff */
[----:B------:R-:W-:Y:S01]  /*4060*/  UIADD3 UR18, UPT, UPT, UR4, 0x2, URZ ;  /* 0x0000000204127890 */ /* 0x000fe2000fffe0ff */
[----:B------:R-:W-:Y:S01]  /*4070*/  @P0 SHF.L.U32 R3, R8, 0x1f, RZ ;  /* 0x0000001f08030819 */ /* 0x000fe200000006ff */
[----:B------:R-:W-:Y:S02]  /*4080*/  UIADD3 UR16, UPT, UPT, UR6, 0x4, URZ ;  /* 0x0000000406107890 */ /* 0x000fe4000fffe0ff */
[----:B------:R-:W-:Y:S01]  /*4090*/  UIADD3 UR10, UPT, UPT, UR4, 0x4, URZ ;  /* 0x00000004040a7890 */ /* 0x000fe2000fffe0ff */
[----:B------:R2:W3:Y:S01]  /*40a0*/  @P0 SYNCS.PHASECHK.TRANS64.TRYWAIT P2, [UR7], R3 ;  /* 0x00000003ff0005a7 */ /* 0x0004e20008041107 */
[----:B------:R-:W-:Y:S02]  /*40b0*/  UIADD3 UR14, UPT, UPT, UR6, 0x6, URZ ;  /* 0x00000006060e7890 */ /* 0x000fe4000fffe0ff */
        /* <DEDUP_REMOVED lines=21> */
[----:B------:R-:W-:Y:S01]  /*4210*/  UIADD3 UR61, UPT, UPT, UR61, -0x1, URZ ;  /* 0xffffffff3d3d7890 */ /* 0x000fe2000fffe0ff */
[----:B------:R-:W-:Y:S01]  /*4220*/  UMOV UR7, 0x40004040 ;  /* 0x4000404000077882 */ /* 0x000fe20000000000 */
[----:B------:R-:W-:Y:S01]  /*4230*/  UMOV UR64, 0x0 ;  /* 0x0000000000407882 */ /* 0x000fe20000000000 */
[----:B------:R-:W-:Y:S01]  /*4240*/  UMOV UR65, 0x8400910 ;  /* 0x0840091000417882 */ /* 0x000fe20000000000 */
[----:B------:R-:W-:Y:S01]  /*4250*/  UMOV UR5, 0x40004040 ;  /* 0x4000404000057882 */ /* 0x000fe20000000000 */
[----:B------:R-:W-:Y:S01]  /*4260*/  UMOV UR21, 0x40004040 ;  /* 0x4000404000157882 */ /* 0x000fe20000000000 */
[----:B------:R1:W-:Y:S01]  /*4270*/  UTCHMMA.2CTA gdesc[UR4], gdesc[UR6], tmem[UR8], tmem[UR64], idesc[UR65], UP2 ;  /* 0x00ff4006040075ea */ /* 0x0003e20009200008 */
[----:B------:R-:W-:Y:S01]  /*4280*/  UPLOP3.LUT UP2, UPT, UPT, UPT, UPT, 0x80, 0x8 ;  /* 0x000000000008789c */ /* 0x000fe20003f4f070 */
[----:B------:R-:W-:Y:S01]  /*4290*/  UMOV UR19, 0x40004040 ;  /* 0x4000404000137882 */ /* 0x000fe20000000000 */
[----:B------:R-:W-:Y:S01]  /*42a0*/  UMOV UR17, 0x40004040 ;  /* 0x4000404000117882 */ /* 0x000fe20000000000 */
[----:B------:R4:W-:Y:S01]  /*42b0*/  UTCHMMA.2CTA gdesc[UR18], gdesc[UR20], tmem[UR8], tmem[UR64], idesc[UR65], UPT ;  /* 0x00ff4014120075ea */ /* 0x0009e2000ba00008 */
        /* <DEDUP_REMOVED lines=19> */
[----:B-1----:R-:W-:Y:S01]  /*43f0*/  UMOV UR7, 0x8400910 ;  /* 0x0840091000077882 */ /* 0x002fe20000000000 */
[----:B------:R-:W-:Y:S01]  /*4400*/  UMOV UR35, 0x40004040 ;  /* 0x4000404000237882 */ /* 0x000fe20000000000 */
[----:B------:R-:W-:Y:S01]  /*4410*/  UMOV UR33, 0x40004040 ;  /* 0x4000404000217882 */ /* 0x000fe20000000000 */
[----:B------:R-:W-:Y:S01]  /*4420*/  UMOV UR27, 0x40004040 ;  /* 0x40004040001b7882 */ /* 0x000fe20000000000 */
[----:B------:R-:W-:Y:S01]  /*4430*/  UMOV UR25, 0x40004040 ;  /* 0x4000404000197882 */ /* 0x000fe20000000000 */
[----:B----4-:R-:W-:Y:S02]  /*4440*/  UIADD3 UR20, UPT, UPT, UR4, 0x602, URZ ;  /* 0x0000060204147890 */ /* 0x010fe4000fffe0ff */
[----:B------:R-:W-:Y:S02]  /*4450*/  UIADD3 UR18, UPT, UPT, UR6, 0xc04, URZ ;  /* 0x00000c0406127890 */ /* 0x000fe4000fffe0ff */
[----:B--2---:R-:W-:Y:S02]  /*4460*/  UIADD3 UR16, UPT, UPT, UR4, 0x604, URZ ;  /* 0x0000060404107890 */ /* 0x004fe4000fffe0ff */
[----:B------:R-:W-:Y:S01]  /*4470*/  UIADD3 UR10, UPT, UPT, UR6, 0xc06, URZ ;  /* 0x00000c06060a7890 */ /* 0x000fe2000fffe0ff */
[----:B------:R-:W-:Y:S01]  /*4480*/  R2UR.FILL UR65, R6 ;  /* 0x00000000064172ca */ /* 0x000fe200004e0000 */
[----:B------:R-:W-:Y:S01]  /*4490*/  UMOV UR14, 0x0 ;  /* 0x00000000000e7882 */ /* 0x000fe20000000000 */
[----:B------:R-:W-:Y:S01]  /*44a0*/  UMOV UR15, 0x8400910 ;  /* 0x08400910000f7882 */ /* 0x000fe20000000000 */
[----:B------:R-:W-:Y:S01]  /*44b0*/  UMOV UR12, 0x0 ;  /* 0x00000000000c7882 */ /* 0x000fe20000000000 */
[----:B------:R-:W-:Y:S01]  /*44c0*/  UTCHMMA.2CTA gdesc[UR28], gdesc[UR30], tmem[UR8], tmem[UR14], idesc[UR15], UPT ;  /* 0x00ff0e1e1c0075ea */ /* 0x000fe2000ba00008 */
[----:B------:R-:W-:Y:S01]  /*44d0*/  UTCHMMA.2CTA gdesc[UR56], gdesc[UR58], tmem[UR8], tmem[UR14], idesc[UR15], UPT ;  /* 0x00ff0e3a380075ea */ /* 0x000fe2000ba00008 */
[----:B------:R-:W-:Y:S01]  /*44e0*/  UMOV UR13, 0x8400910 ;  /* 0x08400910000d7882 */ /* 0x000fe20000000000 */
[----:B------:R-:W-:Y:S01]  /*44f0*/  UTCHMMA.2CTA gdesc[UR52], gdesc[UR54], tmem[UR8], tmem[UR14], idesc[UR15], UPT ;  /* 0x00ff0e36340075ea */ /* 0x000fe2000ba00008 */
[----:B------:R-:W-:Y:S01]  /*4500*/  UIADD3 UR4, UPT, UPT, UR4, 0x606, URZ ;  /* 0x0000060604047890 */ /* 0x000fe2000fffe0ff */
[----:B------:R-:W-:Y:S01]  /*4510*/  UTCHMMA.2CTA gdesc[UR48], gdesc[UR50], tmem[UR8], tmem[UR12], idesc[UR13], UPT ;  /* 0x00ff0c32300075ea */ /* 0x000fe2000ba00008 */
[----:B------:R-:W-:Y:S01]  /*4520*/  UTCHMMA.2CTA gdesc[UR44], gdesc[UR46], tmem[UR8], tmem[UR12], idesc[UR13], UPT ;  /* 0x00ff0c2e2c0075ea */ /* 0x000fe2000ba00008 */
[----:B------:R-:W-:Y:S01]  /*4530*/  UMOV UR6, 0x0 ;  /* 0x0000000000067882 */ /* 0x000fe20000000000 */
[----:B------:R-:W-:Y:S01]  /*4540*/  UTCHMMA.2CTA gdesc[UR40], gdesc[UR42], tmem[UR8], tmem[UR12], idesc[UR13], UPT ;  /* 0x00ff0c2a280075ea */ /* 0x000fe2000ba00008 */
[----:B------:R1:W-:Y:S01]  /*4550*/  UTCHMMA.2CTA gdesc[UR36], gdesc[UR38], tmem[UR8], tmem[UR6], idesc[UR7], UPT ;  /* 0x00ff0626240075ea */ /* 0x0003e2000ba00008 */
[----:B------:R2:W-:Y:S01]  /*4560*/  UTCHMMA.2CTA gdesc[UR32], gdesc[UR34], tmem[UR8], tmem[UR76], idesc[UR77], UPT ;  /* 0x00ff4c22200075ea */ /* 0x0005e2000ba00008 */
[----:B------:R-:W-:Y:S01]  /*4570*/  UMOV UR23, 0x40004040 ;  /* 0x4000404000177882 */ /* 0x000fe20000000000 */
[----:B------:R2:W-:Y:S01]  /*4580*/  UTCHMMA.2CTA gdesc[UR24], gdesc[UR26], tmem[UR8], tmem[UR74], idesc[UR75], UPT ;  /* 0x00ff4a1a180075ea */ /* 0x0005e2000ba00008 */
[----:B------:R-:W-:Y:S01]  /*4590*/  R2UR.FILL UR64, R5 ;  /* 0x00000000054072ca */ /* 0x000fe200004e0000 */
[----:B------:R2:W-:Y:S01]  /*45a0*/  UTCHMMA.2CTA gdesc[UR20], gdesc[UR22], tmem[UR8], tmem[UR72], idesc[UR73], UPT ;  /* 0x00ff4816140075ea */ /* 0x0005e2000ba00008 */
[----:B------:R2:W-:Y:S01]  /*45b0*/  UTCHMMA.2CTA gdesc[UR16], gdesc[UR18], tmem[UR8], tmem[UR70], idesc[UR71], UPT ;  /* 0x00ff4612100075ea */ /* 0x0005e2000ba00008 */
[----:B------:R2:W-:Y:S01]  /*45c0*/  UTCHMMA.2CTA gdesc[UR4], gdesc[UR10], tmem[UR8], tmem[UR68], idesc[UR69], UPT ;  /* 0x00ff440a040075ea */ /* 0x0005e2000ba00008 */
[----:B------:R2:W-:Y:S09]  /*45d0*/  UTCBAR.2CTA.MULTICAST [UR63], URZ, UR65 ;  /* 0x000000ff3f0073e9 */ /* 0x0005f20008200841 */
[----:B------:R-:W-:Y:S01]  /*45e0*/  UISETP.NE.AND UP0, UPT, UR60, UR64, UPT ;  /* 0x000000403c00728c */ /* 0x000fe2000bf05270 */
[----:B-1----:R-:W-:Y:S08]  /*45f0*/  UMOV UR7, UR9 ;  /* 0x0000000900077c82 */ /* 0x002ff00008000000 */
[----:B---3--:R-:W-:Y:S05]  /*4600*/  BRA.U UP0, `(.L_x_75) ;  /* 0xfffffff900447547 */ /* 0x008fea000b83ffff */
.L_x_72:
[----:B--2---:R-:W-:Y:S01]  /*4610*/  R2UR UR4, R4 ;  /* 0x00000000040472ca */ /* 0x004fe200000e0000 */
[----:B------:R-:W-:Y:S01]  /*4620*/  UMOV UR60, UR64 ;  /* 0x00000040003c7c82 */ /* 0x000fe20008000000 */
[----:B------:R-:W-:-:S11]  /*4630*/  R2UR UR5, R13 ;  /* 0x000000000d0572ca */ /* 0x000fd600000e0000 */
[----:B------:R-:W-:-:S09]  /*4640*/  UIADD3 UR4, UPT, UPT, UR4, 0x90, URZ ;  /* 0x0000009004047890 */ /* 0x000fd2000fffe0ff */
[----:B------:R2:W-:Y:S01]  /*4650*/  UTCBAR.2CTA.MULTICAST [UR4], URZ, UR5 ;  /* 0x000000ff040073e9 */ /* 0x0005e20008200805 */
[----:B------:R-:W-:Y:S02]  /*4660*/  NOP ;  /* 0x0000000000007918 */ /* 0x000fe40000000000 */
.L_x_70:
[----:B--2---:R-:W-:Y:S02]  /*4670*/  R2UR UR4, R14 ;  /* 0x000000000e0472ca */ /* 0x004fe400000e0000 */
[----:B------:R-:W-:-:S04]  /*4680*/  ISETP.NE.AND P0, PT, R10, 0x2, PT ;  /* 0x000000020a00780c */ /* 0x000fc80003f05270 */
[----:B-1----:R-:W-:Y:S02]  /*4690*/  SEL R3, RZ, 0x1, P0 ;  /* 0x00000001ff037807 */ /* 0x002fe40000000000 */
[----:B------:R-:W-:Y:S02]  /*46a0*/  SEL R10, R10, RZ, P0 ;  /* 0x000000ff0a0a7207 */ /* 0x000fe40000000000 */
[----:B------:R-:W-:-:S03]  /*46b0*/  LOP3.LUT R9, R9, R3, RZ, 0x3c, !PT ;  /* 0x0000000309097212 */ /* 0x000fc600078e3cff */
[----:B------:R-:W-:-:S04]  /*46c0*/  UIADD3 UR4, UPT, UPT, UR4, 0x1, URZ ;  /* 0x0000000104047890 */ /* 0x000fc8000fffe0ff */
[----:B------:R-:W-:-:S04]  /*46d0*/  UISETP.NE.AND UP0, UPT, UR4, 0x4, UPT ;  /* 0x000000040400788c */ /* 0x000fc8000bf05270 */
[----:B------:R-:W-:Y:S02]  /*46e0*/  USEL UR5, URZ, 0x1, UP0 ;  /* 0x00000001ff057887 */ /* 0x000fe40008000000 */
[----:B------:R-:W-:-:S04]  /*46f0*/  USEL UR4, UR4, URZ, UP0 ;  /* 0x000000ff04047287 */ /* 0x000fc80008000000 */
[----:B------:R-:W-:Y:S02]  /*4700*/  LOP3.LUT R11, R11, UR5, RZ, 0x3c, !PT ;  /* 0x000000050b0b7c12 */ /* 0x000fe4000f8e3cff */
[----:B------:R-:W-:Y:S01]  /*4710*/  IMAD.U32 R14, RZ, RZ, UR4 ;  /* 0x00000004ff0e7e24 */ /* 0x000fe2000f8e00ff */
[----:B------:R-:W-:Y:S06]  /*4720*/  @P1 BRA `(.L_x_76) ;  /* 0xfffffff4005c1947 */ /* 0x000fec000383ffff */
[----:B------:R-:W1:Y:S01]  /*4730*/  S2UR UR8, SR_CgaCtaId ;  /* 0x00000000000879c3 */ /* 0x000e620000008800 */
[----:B------:R-:W-:Y:S02]  /*4740*/  ELECT P0, URZ, PT ;  /* 0x0000000000ff782f */ /* 0x000fe40003800000 */
[----:B------:R-:W-:Y:S01]  /*4750*/  R2UR UR5, R2 ;  /* 0x00000000020572ca */ /* 0x000fe200000e0000 */
[----:B------:R-:W-:Y:S01]  /*4760*/  UMOV UR4, 0x40 ;  /* 0x0000004000047882 */ /* 0x000fe20000000000 */
[----:B------:R-:W-:-:S03]  /*4770*/  IMAD.MOV.U32 R2, RZ, RZ, 0x1 ;  /* 0x00000001ff027424 */ /* 0x000fc600078e00ff */
[----:B------:R-:W-:Y:S08]  /*4780*/  UVIRTCOUNT.DEALLOC.SMPOOL 0x80 ;  /* 0x000000800000784c */ /* 0x000ff00000000000 */
[----:B------:R-:W-:Y:S02]  /*4790*/  UISETP.NE.AND UP1, UPT, UR5, URZ, UPT ;  /* 0x000000ff0500728c */ /* 0x000fe4000bf25270 */
[----:B-1----:R-:W-:-:S09]  /*47a0*/  ULEA UR8, UR8, UR4, 0x18 ;  /* 0x0000000408087291 */ /* 0x002fd2000f8ec0ff */
[----:B------:R1:W-:Y:S01]  /*47b0*/  @P0 STS.U8 [UR8+0x1c], R2 ;  /* 0x00001c02ff000988 */ /* 0x0003e20008000008 */
[----:B------:R-:W-:Y:S05]  /*47c0*/  BRA.U UP1, `(.L_x_77) ;  /* 0x0000000101a87547 */ /* 0x000fea000b800000 */
[----:B------:R-:W-:Y:S01]  /*47d0*/  R2UR UR4, R14 ;  /* 0x000000000e0472ca */ /* 0x000fe200000e0000 */
[----:B------:R-:W-:Y:S01]  /*47e0*/  UIADD3 UR7, UPT, UPT, UR62, 0xb0, URZ ;  /* 0x000000b03e077890 */ /* 0x000fe2000fffe0ff */
[----:B------:R-:W-:-:S11]  /*47f0*/  SHF.L.U32 R3, R11, 0x1f, RZ ;  /* 0x0000001f0b037819 */ /* 0x000fd600000006ff */
[----:B------:R-:W-:-:S09]  /*4800*/  ULEA UR4, UR4, UR7, 0x3 ;  /* 0x0000000704047291 */ /* 0x000fd2000f8e18ff */
[----:B------:R-:W2:Y:S02]  /*4810*/  SYNCS.PHASECHK.TRANS64.TRYWAIT P0, [UR4], R3 ;  /* 0x00000003ff0075a7 */ /* 0x000ea40008001104 */
[----:B--2---:R-:W-:Y:S05]  /*4820*/  @!P0 BRA `(.L_x_78) ;  /* 0x00000078001c8947 */ /* 0x004fea0003800000 */
.L_x_206:
[----:B------:R-:W-:-:S13]  /*4830*/  R2UR UR4, R14 ;  /* 0x000000000e0472ca */ /* 0x000fda00000e0000 */
[----:B------:R-:W-:-:S04]  /*4840*/  UIADD3 UR4, UPT, UPT, UR4, 0x1, URZ ;  /* 0x0000000104047890 */ /* 0x000fc8000fffe0ff */
[----:B------:R-:W-:-:S04]  /*4850*/  UISETP.NE.AND UP0, UPT, UR4, 0x4, UPT ;  /* 0x000000040400788c */ /* 0x000fc8000bf05270 */
[----:B------:R-:W-:Y:S02]  /*4860*/  USEL UR6, URZ, 0x1, UP0 ;  /* 0x00000001ff067887 */ /* 0x000fe40008000000 */
[----:B------:R-:W-:-:S04]  /*4870*/  USEL UR4, UR4, URZ, UP0 ;  /* 0x000000ff04047287 */ /* 0x000fc80008000000 */
[----:B------:R-:W-:Y:S01]  /*4880*/  ULEA UR5, UR4, UR7, 0x3 ;  /* 0x0000000704057291 */ /* 0x000fe2000f8e18ff */
[----:B-1----:R-:W-:-:S04]  /*4890*/  LOP3.LUT R3, R11, UR6, RZ, 0x3c, !PT ;  /* 0x000000060b037c12 */ /* 0x002fc8000f8e3cff */
[----:B------:R-:W-:-:S04]  /*48a0*/  SHF.L.U32 R4, R3, 0x1f, RZ ;  /* 0x0000001f03047819 */ /* 0x000fc800000006ff */
[----:B------:R-:W1:Y:S02]  /*48b0*/  SYNCS.PHASECHK.TRANS64.TRYWAIT P0, [UR5], R4 ;  /* 0x00000004ff0075a7 */ /* 0x000e640008001105 */
[----:B-1----:R-:W-:Y:S05]  /*48c0*/  @!P0 BRA `(.L_x_79) ;  /* 0x00000078000c8947 */ /* 0x002fea0003800000 */
.L_x_208:
[----:B------:R-:W-:-:S04]  /*48d0*/  UIADD3 UR4, UPT, UPT, UR4, 0x1, URZ ;  /* 0x0000000104047890 */ /* 0x000fc8000fffe0ff */
[----:B------:R-:W-:-:S04]  /*48e0*/  UISETP.NE.AND UP0, UPT, UR4, 0x4, UPT ;  /* 0x000000040400788c */ /* 0x000fc8000bf05270 */
[----:B------:R-:W-:Y:S02]  /*48f0*/  USEL UR6, URZ, 0x1, UP0 ;  /* 0x00000001ff067887 */ /* 0x000fe40008000000 */
[----:B------:R-:W-:-:S04]  /*4900*/  USEL UR4, UR4, URZ, UP0 ;  /* 0x000000ff04047287 */ /* 0x000fc80008000000 */
[----:B------:R-:W-:Y:S01]  /*4910*/  ULEA UR5, UR4, UR7, 0x3 ;  /* 0x0000000704057291 */ /* 0x000fe2000f8e18ff */
[----:B------:R-:W-:-:S04]  /*4920*/  LOP3.LUT R3, R3, UR6, RZ, 0x3c, !PT ;  /* 0x0000000603037c12 */ /* 0x000fc8000f8e3cff */
[----:B-1----:R-:W-:-:S04]  /*4930*/  SHF.L.U32 R4, R3, 0x1f, RZ ;  /* 0x0000001f03047819 */ /* 0x002fc800000006ff */
[----:B------:R-:W1:Y:S02]  /*4940*/  SYNCS.PHASECHK.TRANS64.TRYWAIT P0, [UR5], R4 ;  /* 0x00000004ff0075a7 */ /* 0x000e640008001105 */
[----:B-1----:R-:W-:Y:S05]  /*4950*/  @!P0 BRA `(.L_x_80) ;  /* 0x0000007800008947 */ /* 0x002fea0003800000 */
.L_x_210:
[----:B------:R-:W-:-:S04]  /*4960*/  UIADD3 UR4, UPT, UPT, UR4, 0x1, URZ ;  /* 0x0000000104047890 */ /* 0x000fc8000fffe0ff */
[----:B------:R-:W-:-:S04]  /*4970*/  UISETP.NE.AND UP0, UPT, UR4, 0x4, UPT ;  /* 0x000000040400788c */ /* 0x000fc8000bf05270 */
[----:B------:R-:W-:Y:S02]  /*4980*/  USEL UR5, URZ, 0x1, UP0 ;  /* 0x00000001ff057887 */ /* 0x000fe40008000000 */
[----:B------:R-:W-:-:S04]  /*4990*/  USEL UR4, UR4, URZ, UP0 ;  /* 0x000000ff04047287 */ /* 0x000fc80008000000 */
[----:B------:R-:W-:Y:S01]  /*49a0*/  ULEA UR4, UR4, UR7, 0x3 ;  /* 0x0000000704047291 */ /* 0x000fe2000f8e18ff */
[----:B------:R-:W-:-:S04]  /*49b0*/  LOP3.LUT R3, R3, UR5, RZ, 0x3c, !PT ;  /* 0x0000000503037c12 */ /* 0x000fc8000f8e3cff */
[----:B------:R-:W-:Y:S01]  /*49c0*/  SHF.L.U32 R3, R3, 0x1f, RZ ;  /* 0x0000001f03037819 */ /* 0x000fe200000006ff */
[----:B-1----:R-:W-:-:S04]  /*49d0*/  IMAD.U32 R2, RZ, RZ, UR4 ;  /* 0x00000004ff027e24 */ /* 0x002fc8000f8e00ff */
[----:B------:R1:W2:Y:S03]  /*49e0*/  SYNCS.PHASECHK.TRANS64.TRYWAIT P0, [R2+URZ], R3 ;  /* 0x00000003020075a7 */ /* 0x0002a600080011ff */
[----:B--2---:R-:W-:Y:S05]  /*49f0*/  @!P0 NANOSLEEP.SYNCS 0x989680 ;  /* 0x009896800000895d */ /* 0x004fea0003900000 */
[----:B------:R-:W2:Y:S02]  /*4a00*/  @!P0 SYNCS.PHASECHK.TRANS64 P0, [R2+URZ], R3 ;  /* 0x00000003020085a7 */ /* 0x000ea400080010ff */
[----:B--2---:R-:W-:Y:S05]  /*4a10*/  @P0 BRA `(.L_x_81) ;  /* 0x0000000000240947 */ /* 0x004fea0003800000 */
.L_x_82:
[----:B--2---:R2:W3:Y:S02]  /*4a20*/  SYNCS.PHASECHK.TRANS64.TRYWAIT P0, [R2+URZ], R3 ;  /* 0x00000003020075a7 */ /* 0x0044e400080011ff */
[----:B---3--:R-:W-:Y:S05]  /*4a30*/  @!P0 NANOSLEEP.SYNCS 0x989680 ;  /* 0x009896800000895d */ /* 0x008fea0003900000 */
[----:B------:R-:W3:Y:S02]  /*4a40*/  @!P0 SYNCS.PHASECHK.TRANS64 P0, [R2+URZ], R3 ;  /* 0x00000003020085a7 */ /* 0x000ee400080010ff */
[----:B---3--:R-:W-:Y:S05]  /*4a50*/  @!P0 BRA `(.L_x_82) ;  /* 0xfffffffc00f08947 */ /* 0x008fea000383ffff */
[----:B------:R-:W-:Y:S05]  /*4a60*/  BRA `(.L_x_81) ;  /* 0x0000000000107947 */ /* 0x000fea0003800000 */
.L_x_77:
[----:B------:R-:W-:Y:S01]  /*4a70*/  R2UR UR5, R0 ;  /* 0x00000000000572ca */ /* 0x000fe200000e0000 */
[----:B------:R-:W-:-:S12]  /*4a80*/  UIADD3 UR4, UPT, UPT, UR62, 0xf0, URZ ;  /* 0x000000f03e047890 */ /* 0x000fd8000fffe0ff */
[----:B------:R-:W-:-:S09]  /*4a90*/  UPRMT UR4, UR5, 0x654, UR4 ;  /* 0x0000065405047896 */ /* 0x000fd20008000004 */
[----:B------:R-:W-:Y:S03]  /*4aa0*/  SYNCS.ARRIVE.TRANS64.RED.A1T0 RZ, [UR4], RZ ;  /* 0x000000ffffff79a7 */ /* 0x000fe60008100404 */
.L_x_81:
[----:B-12---:R-:W-:Y:S01]  /*4ab0*/  SHF.L.U32 R3, RZ, 0x1f, RZ ;  /* 0x0000001fff037819 */ /* 0x006fe200000006ff */
[----:B------:R-:W-:Y:S01]  /*4ac0*/  UIADD3 UR4, UPT, UPT, UR62, 0xf0, URZ ;  /* 0x000000f03e047890 */ /* 0x000fe2000fffe0ff */
[----:B------:R-:W-:Y:S02]  /*4ad0*/  PLOP3.LUT P0, PT, PT, PT, UP1, 0x80, 0x8 ;  /* 0x000000000008781c */ /* 0x000fe40003f0f018 */
[----:B------:R-:W1:Y:S02]  /*4ae0*/  SYNCS.PHASECHK.TRANS64.TRYWAIT P1, [UR62+0xf0], R3 ;  /* 0x0000f003ff0075a7 */ /* 0x000e64000802113e */
[----:B-1----:R-:W-:Y:S09]  /*4af0*/  @!P1 BRA `(.L_x_83) ;  /* 0x0000007400b09947 */ /* 0x002ff20003800000 */
.L_x_212:
[----:B------:R-:W-:Y:S02]  /*4b00*/  R2UR UR6, R0 ;  /* 0x00000000000672ca */ /* 0x000fe400000e0000 */
[----:B------:R-:W-:-:S11]  /*4b10*/  R2UR UR5, R16 ;  /* 0x00000000100572ca */ /* 0x000fd600000e0000 */
[----:B------:R-:W-:-:S03]  /*4b20*/  @!UP1 UPRMT UR4, UR6, 0x654, UR4 ;  /* 0x0000065406049896 */ /* 0x000fc60008000004 */
[----:B------:R-:W-:-:S06]  /*4b30*/  UMOV UR6, 0x1 ;  /* 0x0000000100067882 */ /* 0x000fcc0000000000 */
[----:B------:R-:W-:Y:S01]  /*4b40*/  @!P0 SYNCS.ARRIVE.TRANS64.RED.A1T0 RZ, [UR4], RZ ;  /* 0x000000ffffff89a7 */ /* 0x000fe20008100404 */
[----:B------:R-:W-:Y:S01]  /*4b50*/  NOP ;  /* 0x0000000000007918 */ /* 0x000fe20000000000 */
[----:B------:R-:W2:Y:S01]  /*4b60*/  LDS R0, [UR8+0x14] ;  /* 0x00001408ff007984 */ /* 0x000ea20008000800 */
[----:B------:R-:W-:-:S03]  /*4b70*/  ULOP3.LUT UR4, UR5, 0xffff, URZ, 0xc0, !UPT ;  /* 0x0000ffff05047892 */ /* 0x000fc6000f8ec0ff */
[----:B------:R-:W-:Y:S01]  /*4b80*/  UMOV UR5, 0xffff ;  /* 0x0000ffff00057882 */ /* 0x000fe20000000000 */
[----:B------:R-:W-:-:S04]  /*4b90*/  USHF.R.U32.HI UR4, URZ, 0x5, UR4 ;  /* 0x00000005ff047899 */ /* 0x000fc80008011604 */
[----:B------:R-:W-:Y:S02]  /*4ba0*/  USHF.L.U32 UR5, UR5, UR4, URZ ;  /* 0x0000000405057299 */ /* 0x000fe400080006ff */
[----:B------:R-:W-:-:S04]  /*4bb0*/  USHF.L.U32 UR4, UR6, UR4, URZ ;  /* 0x0000000406047299 */ /* 0x000fc800080006ff */
[----:B--2---:R-:W-:-:S04]  /*4bc0*/  LOP3.LUT R0, R0, UR5, RZ, 0xc0, !PT ;  /* 0x0000000500007c12 */ /* 0x004fc8000f8ec0ff */
[----:B------:R-:W-:-:S13]  /*4bd0*/  ISETP.NE.AND P0, PT, R0, UR5, PT ;  /* 0x0000000500007c0c */ /* 0x000fda000bf05270 */
[----:B------:R-:W-:Y:S05]  /*4be0*/  @P0 BRA `(.L_x_84) ;  /* 0x0000000000580947 */ /* 0x000fea0003800000 */
[----:B------:R-:W2:Y:S02]  /*4bf0*/  LDS R0, [UR8+0x18] ;  /* 0x00001808ff007984 */ /* 0x000ea40008000800 */
[----:B--2---:R-:W-:-:S04]  /*4c00*/  LOP3.LUT R0, R0, UR4, RZ, 0xc0, !PT ;  /* 0x0000000400007c12 */ /* 0x004fc8000f8ec0ff */
[----:B------:R-:W-:-:S13]  /*4c10*/  ISETP.NE.AND P0, PT, R0, UR4, PT ;  /* 0x0000000400007c0c */ /* 0x000fda000bf05270 */
[----:B------:R-:W-:Y:S05]  /*4c20*/  @P0 BRA `(.L_x_85) ;  /* 0x00000000003c0947 */ /* 0x000fea0003800000 */
[----:B-1----:R-:W1:Y:S01]  /*4c30*/  S2R R2, SR_LANEID ;  /* 0x0000000000027919 */ /* 0x002e620000000000 */
[----:B------:R-:W-:-:S06]  /*4c40*/  ULOP3.LUT UR5, URZ, UR5, URZ, 0x33, !UPT ;  /* 0x00000005ff057292 */ /* 0x000fcc000f8e33ff */
[----:B------:R-:W-:-:S04]  /*4c50*/  IMAD.U32 R0, RZ, RZ, UR5 ;  /* 0x00000005ff007e24 */ /* 0x000fc8000f8e00ff */
[----:B------:R2:W3:Y:S02]  /*4c60*/  REDUX UR7, R0 ;  /* 0x00000000000773c4 */ /* 0x0004e40000000000 */
[----:B------:R4:W-:Y:S01]  /*4c70*/  UTCATOMSWS.AND URZ, UR5 ;  /* 0x0000000500ff79e3 */ /* 0x0009e20008000000 */
[----:B--2---:R-:W-:Y:S01]  /*4c80*/  LOP3.LUT R0, RZ, UR4, RZ, 0x33, !PT ;  /* 0x00000004ff007c12 */ /* 0x004fe2000f8e33ff */
[----:B------:R-:W-:Y:S02]  /*4c90*/  VOTEU.ANY UR4, UPT, PT ;  /* 0x0000000000047886 */ /* 0x000fe400038e0100 */
[----:B------:R-:W-:Y:S02]  /*4ca0*/  UFLO.U32 UR4, UR4 ;  /* 0x00000004000472bd */ /* 0x000fe400080e0000 */
[----:B------:R-:W2:Y:S04]  /*4cb0*/  REDUX UR6, R0 ;  /* 0x00000000000673c4 */ /* 0x000ea80000000000 */
[----:B-1----:R-:W-:-:S02]  /*4cc0*/  ISETP.EQ.U32.AND P0, PT, R2, UR4, PT ;  /* 0x0000000402007c0c */ /* 0x002fc4000bf02070 */
[----:B---3--:R-:W-:-:S11]  /*4cd0*/  MOV R2, UR7 ;  /* 0x0000000700027c02 */ /* 0x008fd60008000f00 */
[----:B------:R4:W-:Y:S01]  /*4ce0*/  @P0 ATOMS.AND RZ, [UR8+0x14], R2 ;  /* 0x00001402ffff098c */ /* 0x0009e2000a800008 */
[----:B--2---:R-:W-:-:S05]  /*4cf0*/  IMAD.U32 R0, RZ, RZ, UR6 ;  /* 0x00000006ff007e24 */ /* 0x004fca000f8e00ff */
[----:B------:R4:W-:Y:S01]  /*4d00*/  @P0 ATOMS.AND RZ, [UR8+0x18], R0 ;  /* 0x00001800ffff098c */ /* 0x0009e2000a800008 */
[----:B------:R-:W-:Y:S05]  /*4d10*/  BRA `(.L_x_86) ;  /* 0x0000000000147947 */ /* 0x000fea0003800000 */
.L_x_85:
[----:B-1----:R-:W-:Y:S02]  /*4d20*/  MOV R2, 0x4d40 ;  /* 0x00004d4000027802 */ /* 0x002fe40000000f00 */
[----:B-----5:R-:W-:Y:S05]  /*4d30*/  CALL.REL.NOINC `($__internal_0_$__cuda_sm10x_tcgen05_guardrail_trap_col_being_dealloced_not_returned_by_alloc) ;  /* 0x0000007c00387944 */ /* 0x020fea0003c00000 */
[----:B------:R-:W-:Y:S05]  /*4d40*/  BRA `(.L_x_86) ;  /* 0x0000000000087947 */ /* 0x000fea0003800000 */
.L_x_84:
[----:B-1----:R-:W-:Y:S02]  /*4d50*/  MOV R2, 0x4d70 ;  /* 0x00004d7000027802 */ /* 0x002fe40000000f00 */
[----:B-----5:R-:W-:Y:S05]  /*4d60*/  CALL.REL.NOINC `($__internal_2_$__cuda_sm10x_tcgen05_guardrail_trap_unallocated_columns_being_dealloced) ;  /* 0x0000007c00447944 */ /* 0x020fea0003c00000 */
.L_x_86:
[----:B------:R-:W-:Y:S01]  /*4d70*/  NOP ;  /* 0x0000000000007918 */ /* 0x000fe20000000000 */
[----:B----4-:R-:W-:Y:S05]  /*4d80*/  EXIT ;  /* 0x000000000000794d */ /* 0x010fea0003800000 */
.L_x_57:
[----:B------:R-:W-:-:S09]  /*4d90*/  UISETP.NE.OR UP0, UPT, UR20, 0x3, !UP4 ;  /* 0x000000031400788c */ /* 0x000fd2000e705670 */
[----:B------:R-:W-:Y:S05]  /*4da0*/  BRA.U UP0, `(.L_x_87) ;  /* 0x0000001900dc7547 */ /* 0x000fea000b800000 */
[----:B------:R-:W2:Y:S01]  /*4db0*/  LDCU.64 UR4, c[0x0][0x888] ;  /* 0x00011100ff0477ac */ /* 0x000ea20008000a00 */
[----:B------:R-:W3:Y:S01]  /*4dc0*/  LDC.64 R12, c[0x0][0x348] ;  /* 0x0000d200ff0c7b82 */ /* 0x000ee20000000a00 */
[----:B------:R-:W-:Y:S01]  /*4dd0*/  HFMA2 R10, -RZ, RZ, 0, 0 ;  /* 0x00000000ff0a7431 */ /* 0x000fe200000001ff */
[----:B------:R-:W-:Y:S01]  /*4de0*/  MOV R9, RZ ;  /* 0x000000ff00097202 */ /* 0x000fe20000000f00 */
[----:B------:R-:W4:Y:S01]  /*4df0*/  LDCU UR37, c[0x0][0x370] ;  /* 0x00006e00ff2577ac */ /* 0x000f220008000800 */
[----:B------:R-:W-:Y:S01]  /*4e00*/  HFMA2 R3, -RZ, RZ, 0, 0.0078125 ;  /* 0x00002000ff037431 */ /* 0x000fe200000001ff */
[----:B------:R-:W4:Y:S01]  /*4e10*/  LDCU.128 UR56, c[0x0][0xb10] ;  /* 0x00016200ff3877ac */ /* 0x000f220008000c00 */
[----:B------:R-:W1:Y:S01]  /*4e20*/  LDCU UR31, c[0x0][0x374] ;  /* 0x00006e80ff1f77ac */ /* 0x000e620008000800 */
[----:B------:R-:W1:Y:S01]  /*4e30*/  LDCU.64 UR46, c[0x0][0x890] ;  /* 0x00011200ff2e77ac */ /* 0x000e620008000a00 */
[----:B--2---:R-:W-:Y:S01]  /*4e40*/  UISETP.NE.U32.AND UP0, UPT, UR4, URZ, UPT ;  /* 0x000000ff0400728c */ /* 0x004fe2000bf05070 */
[----:B------:R-:W2:Y:S01]  /*4e50*/  LDCU UR15, c[0x0][0xb0c] ;  /* 0x00016180ff0f77ac */ /* 0x000ea20008000800 */
[----:B------:R-:W3:Y:S01]  /*4e60*/  LDCU UR54, c[0x0][0xb20] ;  /* 0x00016400ff3677ac */ /* 0x000ee20008000800 */
[----:B------:R-:W3:Y:S01]  /*4e70*/  LDCU UR4, c[0x0][0xb30] ;  /* 0x00016600ff0477ac */ /* 0x000ee20008000800 */
[----:B----4-:R-:W-:-:S02]  /*4e80*/  UIMAD.WIDE.U32 UR8, UR37, UR56, URZ ;  /* 0x00000038250872a5 */ /* 0x010fc4000f8e00ff */
[----:B-1----:R-:W-:Y:S02]  /*4e90*/  UIMAD.WIDE.U32 UR6, UR31, UR59, URZ ;  /* 0x0000003b1f0672a5 */ /* 0x002fe4000f8e00ff */
[----:B------:R-:W-:Y:S01]  /*4ea0*/  UISETP.NE.AND.EX UP6, UPT, UR5, URZ, UPT, UP0 ;  /* 0x000000ff0500728c */ /* 0x000fe2000bfc5300 */
[----:B------:R-:W-:Y:S01]  /*4eb0*/  UMOV UR21, 0x400 ;  /* 0x0000040000157882 */ /* 0x000fe20000000000 */
[----:B------:R-:W-:Y:S02]  /*4ec0*/  UISETP.NE.AND UP0, UPT, UR39, 0x1, UPT ;  /* 0x000000012700788c */ /* 0x000fe4000bf05270 */
[----:B------:R-:W-:Y:S02]  /*4ed0*/  UISETP.NE.U32.AND UP0, UPT, UR46, URZ, UPT ;  /* 0x000000ff2e00728c */ /* 0x000fe4000bf05070 */
[----:B------:R-:W-:Y:S01]  /*4ee0*/  ULEA UR21, UR62, UR21, 0x18 ;  /* 0x000000153e157291 */ /* 0x000fe2000f8ec0ff */
[----:B------:R-:W-:Y:S01]  /*4ef0*/  UMOV UR8, UR9 ;  /* 0x0000000900087c82 */ /* 0x000fe20008000000 */
[----:B------:R-:W-:Y:S01]  /*4f00*/  UMOV UR6, UR7 ;  /* 0x0000000700067c82 */ /* 0x000fe20008000000 */
[----:B------:R-:W-:-:S02]  /*4f10*/  UISETP.GE.AND UP3, UPT, UR39, 0x1, UPT ;  /* 0x000000012700788c */ /* 0x000fc4000bf66270 */
[----:B------:R-:W-:Y:S02]  /*4f20*/  UISETP.NE.AND.EX UP5, UPT, UR47, URZ, UPT, UP0 ;  /* 0x000000ff2f00728c */ /* 0x000fe4000bfa5300 */
[----:B------:R-:W-:Y:S01]  /*4f30*/  UPLOP3.LUT UP1, UPT, UPT, UPT, UPT, 0x40, 0x4 ;  /* 0x000000000004789c */ /* 0x000fe20003f2e870 */
[----:B------:R-:W1:Y:S01]  /*4f40*/  LDCU.64 UR22, c[0x0][0xb28] ;  /* 0x00016500ff1677ac */ /* 0x000e620008000a00 */
[----:B--2---:R-:W-:Y:S02]  /*4f50*/  UISETP.NE.AND UP3, UPT, UR15, 0x1, UPT ;  /* 0x000000010f00788c */ /* 0x004fe4000bf65270 */
[----:B------:R-:W-:Y:S02]  /*4f60*/  UIADD3 UR49, UPT, UPT, UR21, 0x20, URZ ;  /* 0x0000002015317890 */ /* 0x000fe4000fffe0ff */
[----:B------:R-:W-:Y:S02]  /*4f70*/  UIADD3 UR41, UPT, UPT, UR21, 0x28, URZ ;  /* 0x0000002815297890 */ /* 0x000fe4000fffe0ff */
[----:B------:R-:W-:-:S02]  /*4f80*/  UIADD3 UR33, UPT, UPT, UR21, 0x30, URZ ;  /* 0x0000003015217890 */ /* 0x000fc4000fffe0ff */
[----:B------:R-:W-:Y:S02]  /*4f90*/  UIADD3 UR25, UPT, UPT, UR21, 0x38, URZ ;  /* 0x0000003815197890 */ /* 0x000fe4000fffe0ff */
[----:B------:R-:W-:Y:S02]  /*4fa0*/  USHF.R.U32.HI UR45, URZ, UR57, UR8 ;  /* 0x00000039ff2d7299 */ /* 0x000fe40008011608 */
[----:B---3--:R-:W-:Y:S02]  /*4fb0*/  USHF.R.U32.HI UR38, URZ, UR54, UR6 ;  /* 0x00000036ff267299 */ /* 0x008fe40008011606 */
[----:B------:R-:W-:Y:S02]  /*4fc0*/  UISETP.NE.AND UP0, UPT, UR58, 0x1, UPT ;  /* 0x000000013a00788c */ /* 0x000fe4000bf05270 */
[----:B------:R-:W-:-:S11]  /*4fd0*/  UISETP.NE.AND UP4, UPT, UR4, 0x1, UPT ;  /* 0x000000010400788c */ /* 0x000fd6000bf85270 */
.L_x_102:
[C---:B------:R-:W-:Y:S02]  /*4fe0*/  LEA R8, R10.reuse, UR21, 0x3 ;  /* 0x000000150a087c11 */ /* 0x040fe4000f8e18ff */
[----:B------:R-:W-:Y:S02]  /*4ff0*/  SHF.L.U32 R0, R9, 0x1f, RZ ;  /* 0x0000001f09007819 */ /* 0x000fe400000006ff */
[----:B------:R-:W-:Y:S02]  /*5000*/  LEA R4, R10, UR21, 0x4 ;  /* 0x000000150a047c11 */ /* 0x000fe4000f8e20ff */
[----:B--2---:R-:W2:Y:S02]  /*5010*/  SYNCS.PHASECHK.TRANS64.TRYWAIT P0, [R8+URZ+0x70], R0 ;  /* 0x00007000080075a7 */ /* 0x004ea400080011ff */
[----:B--2---:R-:W-:Y:S05]  /*5020*/  @!P0 BRA `(.L_x_88) ;  /* 0x00000070007c8947 */ /* 0x004fea0003800000 */
.L_x_213:
[----:B------:R-:W3:Y:S01]  /*5030*/  LDS.128 R4, [R4+0x100] ;  /* 0x0001000004047984 */ /* 0x000ee20000000c00 */
[----:B------:R-:W-:Y:S01]  /*5040*/  UISETP.GE.AND UP0, UPT, UR39, 0x1, UPT ;  /* 0x000000012700788c */ /* 0x000fe2000bf06270 */
[----:B------:R-:W-:Y:S01]  /*5050*/  @!PT LDS RZ, [RZ] ;  /* 0x00000000fffff984 */ /* 0x000fe20000000800 */
[----:B------:R-:W-:Y:S01]  /*5060*/  @!PT LDS RZ, [RZ] ;  /* 0x00000000fffff984 */ /* 0x000fe20000000800 */
[----:B------:R-:W-:Y:S01]  /*5070*/  @!PT LDS RZ, [RZ] ;  /* 0x00000000fffff984 */ /* 0x000fe20000000800 */
[----:B------:R-:W-:Y:S01]  /*5080*/  @!PT LDS RZ, [RZ] ;  /* 0x00000000fffff984 */ /* 0x000fe20000000800 */
[----:B------:R4:W-:Y:S06]  /*5090*/  MEMBAR.ALL.CTA ;  /* 0x0000000000007992 */ /* 0x0009ec0000008000 */
[----:B----4-:R-:W4:Y:S01]  /*50a0*/  FENCE.VIEW.ASYNC.S ;  /* 0x00000000000073c6 */ /* 0x010f220000000000 */
[----:B---3--:R-:W-:Y:S11]  /*50b0*/  LOP3.LUT P0, RZ, R6, 0x1, RZ, 0xc0, !PT ;  /* 0x0000000106ff7812 */ /* 0x008ff6000780c0ff */
[----:B------:R-:W-:Y:S02]  /*50c0*/  @!UPT UIADD3 URZ, UPT, UPT, URZ, URZ, URZ ;  /* 0x000000fffffff290 */ /* 0x000fe4000fffe0ff */
[----:B----4-:R-:W-:Y:S01]  /*50d0*/  VOTEU.ANY UP3, P0 ;  /* 0x0000000000ff7886 */ /* 0x010fe20000060100 */
[----:B------:R-:W-:Y:S11]  /*50e0*/  PLOP3.LUT P0, PT, PT, PT, UP3, 0x80, 0x8 ;  /* 0x000000000008781c */ /* 0x000ff60003f0f038 */
[----:B------:R-:W-:Y:S02]  /*50f0*/  @!UPT UIADD3 URZ, UPT, UPT, URZ, URZ, URZ ;  /* 0x000000fffffff290 */ /* 0x000fe4000fffe0ff */
[----:B--2---:R-:W-:Y:S02]  /*5100*/  @P0 SHF.R.U32.HI R0, RZ, 0x10, R5 ;  /* 0x00000010ff000819 */ /* 0x004fe40000011605 */
[----:B------:R-:W-:Y:S02]  /*5110*/  @P0 MOV R2, R4 ;  /* 0x0000000400020202 */ /* 0x000fe40000000f00 */
[----:B------:R-:W-:Y:S01]  /*5120*/  @P0 R2UR UR4, R0 ;  /* 0x00000000000402ca */ /* 0x000fe200000e0000 */
[----:B------:R-:W-:Y:S01]  /*5130*/  VIADD R0, R8, 0x80 ;  /* 0x0000008008007836 */ /* 0x000fe20000000000 */
[----:B------:R-:W-:Y:S02]  /*5140*/  @P0 LOP3.LUT R4, R5, 0xffff, RZ, 0xc0, !PT ;  /* 0x0000ffff05040812 */ /* 0x000fe400078ec0ff */
[----:B------:R-:W-:Y:S02]  /*5150*/  @P0 R2UR UR6, R2 ;  /* 0x00000000020602ca */ /* 0x000fe400000e0000 */
[----:B------:R-:W-:Y:S02]  /*5160*/  PRMT R0, RZ, 0x654, R0 ;  /* 0x00000654ff007816 */ /* 0x000fe40000000000 */
[----:B------:R-:W-:Y:S02]  /*5170*/  @P0 R2UR UR5, R4 ;  /* 0x00000000040502ca */ /* 0x000fe400000e0000 */
[----:B------:R2:W-:Y:S03]  /*5180*/  SYNCS.ARRIVE.TRANS64.RED.A1T0 RZ, [R0+URZ], RZ ;  /* 0x000000ff00ff79a7 */ /* 0x0005e600081004ff */
[----:B------:R-:W-:Y:S04]  /*5190*/  @UP3 UMOV UR30, UR4 ;  /* 0x00000004001e3c82 */ /* 0x000fe80008000000 */
[----:B------:R-:W-:Y:S04]  /*51a0*/  @UP3 UMOV UR14, UR6 ;  /* 0x00000006000e3c82 */ /* 0x000fe80008000000 */
[----:B------:R-:W-:Y:S01]  /*51b0*/  @UP3 UMOV UR13, UR5 ;  /* 0x00000005000d3c82 */ /* 0x000fe20008000000 */
[----:B------:R-:W-:Y:S05]  /*51c0*/  BRA.U !UP0, `(.L_x_89) ;  /* 0x0000000108c07547 */ /* 0x000fea000b800000 */
[----:B------:R-:W-:Y:S02]  /*51d0*/  UIMAD.WIDE.U32 UR16, UR13, UR59, URZ ;  /* 0x0000003b0d1072a5 */ /* 0x000fe4000f8e00ff */
[----:B------:R-:W-:Y:S02]  /*51e0*/  UP2UR UR20, UPR, URZ, 0x4 ;  /* 0x00000004ff147883 */ /* 0x000fe40008000000 */
[----:B------:R-:W-:Y:S02]  /*51f0*/  UISETP.NE.AND UP2, UPT, UR58, 0x1, UPT ;  /* 0x000000013a00788c */ /* 0x000fe4000bf45270 */
[----:B------:R-:W-:Y:S02]  /*5200*/  UIMAD.WIDE.U32 UR18, UR14, UR56, URZ ;  /* 0x000000380e1272a5 */ /* 0x000fe4000f8e00ff */
[----:B------:R-:W-:Y:S02]  /*5210*/  USEL UR4, UR31, UR38, !UP2 ;  /* 0x000000261f047287 */ /* 0x000fe4000d000000 */
[----:B------:R-:W-:Y:S02]  /*5220*/  UISETP.NE.AND UP0, UPT, UR15, 0x1, UPT ;  /* 0x000000010f00788c */ /* 0x000fe4000bf05270 */
[----:B------:R-:W-:Y:S02]  /*5230*/  UP2UR UR24, UPR, URZ, 0x2 ;  /* 0x00000002ff187883 */ /* 0x000fe40008000000 */
[----:B------:R-:W-:Y:S02]  /*5240*/  UISETP.NE.AND UP1, UPT, UR39, 0x1, UPT ;  /* 0x000000012700788c */ /* 0x000fe4000bf25270 */
[----:B-1----:R-:W-:Y:S02]  /*5250*/  UIMAD.WIDE.U32 UR8, UR4, UR22, URZ ;  /* 0x00000016040872a5 */ /* 0x002fe4000f8e00ff */
[----:B------:R-:W-:Y:S01]  /*5260*/  USEL UR7, UR37, UR45, !UP0 ;  /* 0x0000002d25077287 */ /* 0x000fe2000c000000 */
[----:B------:R-:W-:Y:S02]  /*5270*/  UMOV UR5, UR17 ;  /* 0x0000001100057c82 */ /* 0x000fe40008000000 */
[----:B------:R-:W-:Y:S02]  /*5280*/  USHF.R.U32.HI UR6, URZ, UR54, UR5 ;  /* 0x00000036ff067299 */ /* 0x000fe40008011605 */
[----:B------:R-:W-:Y:S02]  /*5290*/  UIMAD.WIDE.U32 UR10, UR7, UR22, URZ ;  /* 0x00000016070a72a5 */ /* 0x000fe4000f8e00ff */
[----:B------:R-:W-:Y:S02]  /*52a0*/  USEL UR6, UR13, UR6, !UP2 ;  /* 0x000000060d067287 */ /* 0x000fe4000d000000 */
[----:B------:R-:W-:Y:S01]  /*52b0*/  UISETP.NE.AND UP2, UPT, UR20, URZ, UPT ;  /* 0x000000ff1400728c */ /* 0x000fe2000bf45270 */
[----:B------:R-:W-:Y:S02]  /*52c0*/  UMOV UR5, UR19 ;  /* 0x0000001300057c82 */ /* 0x000fe40008000000 */
[----:B------:R-:W-:Y:S03]  /*52d0*/  USHF.R.U32.HI UR12, URZ, UR57, UR5 ;  /* 0x00000039ff0c7299 */ /* 0x000fe60008011605 */
[----:B------:R-:W-:Y:S02]  /*52e0*/  UMOV UR5, UR9 ;  /* 0x0000000900057c82 */ /* 0x000fe40008000000 */
[----:B------:R-:W-:Y:S03]  /*52f0*/  @UP1 USHF.R.U32.HI UR4, URZ, UR23, UR5 ;  /* 0x00000017ff041299 */ /* 0x000fe60008011605 */
[----:B------:R-:W-:Y:S01]  /*5300*/  UMOV UR5, UR11 ;  /* 0x0000000b00057c82 */ /* 0x000fe20008000000 */
[----:B------:R-:W-:Y:S02]  /*5310*/  UIMAD UR4, UR39, UR4, URZ ;  /* 0x00000004270472a4 */ /* 0x000fe4000f8e02ff */
[----:B------:R-:W-:Y:S02]  /*5320*/  @UP1 USHF.R.U32.HI UR7, URZ, UR23, UR5 ;  /* 0x00000017ff071299 */ /* 0x000fe40008011605 */
[----:B------:R-:W-:Y:S02]  /*5330*/  USEL UR5, UR14, UR12, !UP0 ;  /* 0x0000000c0e057287 */ /* 0x000fe4000c000000 */
[----:B------:R-:W-:Y:S02]  /*5340*/  UIMAD.WIDE.U32 UR10, UR6, UR22, URZ ;  /* 0x00000016060a72a5 */ /* 0x000fe4000f8e00ff */
[----:B------:R-:W-:Y:S02]  /*5350*/  UIMAD UR8, UR39, UR7, URZ ;  /* 0x00000007270872a4 */ /* 0x000fe4000f8e02ff */
[----:B------:R-:W-:Y:S03]  /*5360*/  UISETP.GE.AND UP0, UPT, UR6, UR4, UPT ;  /* 0x000000040600728c */ /* 0x000fe6000bf06270 */
[----:B------:R-:W-:Y:S01]  /*5370*/  UMOV UR4, UR11 ;  /* 0x0000000b00047c82 */ /* 0x000fe20008000000 */
[----:B------:R-:W-:Y:S02]  /*5380*/  UISETP.GE.OR UP0, UPT, UR5, UR8, UP0 ;  /* 0x000000080500728c */ /* 0x000fe40008706670 */
[----:B------:R-:W-:Y:S02]  /*5390*/  USHF.R.U32.HI UR4, URZ, UR23, UR4 ;  /* 0x00000017ff047299 */ /* 0x000fe40008011604 */
[----:B------:R-:W-:Y:S02]  /*53a0*/  UIMAD.WIDE.U32 UR8, UR5, UR22, URZ ;  /* 0x00000016050872a5 */ /* 0x000fe4000f8e00ff */
[----:B------:R-:W-:Y:S04]  /*53b0*/  USEL UR10, UR6, UR4, !UP1 ;  /* 0x00000004060a7287 */ /* 0x000fe8000c800000 */
[----:B------:R-:W-:Y:S01]  /*53c0*/  UIADD3 UR11, UPT, UPT, -UR10, URZ, URZ ;  /* 0x000000ff0a0b7290 */ /* 0x000fe2000fffe1ff */
[----:B------:R-:W-:Y:S02]  /*53d0*/  @!UP0 UMOV UR4, UR9 ;  /* 0x0000000900048c82 */ /* 0x000fe40008000000 */
[----:B------:R-:W-:Y:S02]  /*53e0*/  @!UP0 USHF.R.U32.HI UR4, URZ, UR23, UR4 ;  /* 0x00000017ff048299 */ /* 0x000fe40008011604 */
[----:B------:R-:W-:Y:S02]  /*53f0*/  UIMAD UR8, UR39, UR11, UR6 ;  /* 0x0000000b270872a4 */ /* 0x000fe4000f8e0206 */
[----:B------:R-:W-:Y:S02]  /*5400*/  @!UP0 USEL UR4, UR5, UR4, !UP1 ;  /* 0x0000000405048287 */ /* 0x000fe4000c800000 */
[----:B------:R-:W-:Y:S02]  /*5410*/  UISETP.NE.AND UP1, UPT, UR24, URZ, UPT ;  /* 0x000000ff1800728c */ /* 0x000fe4000bf25270 */
[----:B------:R-:W-:Y:S02]  /*5420*/  @!UP0 UIMAD UR7, UR7, UR8, UR4 ;  /* 0x00000008070782a4 */ /* 0x000fe4000f8e0204 */
[----:B------:R-:W-:Y:S02]  /*5430*/  @!UP0 UIADD3 UR9, UPT, UPT, UR10, -UR4, URZ ;  /* 0x800000040a098290 */ /* 0x000fe4000fffe0ff */
[----:B------:R-:W-:Y:S02]  /*5440*/  UIADD3 UR8, UPT, UPT, -UR6, URZ, URZ ;  /* 0x000000ff06087290 */ /* 0x000fe4000fffe1ff */
[----:B------:R-:W-:Y:S02]  /*5450*/  UIADD3 UR4, UPT, UPT, -UR5, URZ, URZ ;  /* 0x000000ff05047290 */ /* 0x000fe4000fffe1ff */
[----:B------:R-:W-:Y:S03]  /*5460*/  @!UP0 UIMAD UR6, UR9, UR39, UR5 ;  /* 0x00000027090682a4 */ /* 0x000fe6000f8e0205 */
[----:B------:R-:W-:Y:S01]  /*5470*/  @!UP0 UMOV UR5, UR7 ;  /* 0x0000000700058c82 */ /* 0x000fe20008000000 */
[----:B------:R-:W-:Y:S02]  /*5480*/  UIMAD UR7, UR15, UR4, UR14 ;  /* 0x000000040f0772a4 */ /* 0x000fe4000f8e020e */
[----:B------:R-:W-:Y:S02]  /*5490*/  UIMAD UR4, UR58, UR8, UR13 ;  /* 0x000000083a0472a4 */ /* 0x000fe4000f8e020d */
[----:B------:R-:W-:Y:S02]  /*54a0*/  UIMAD UR14, UR5, UR15, UR7 ;  /* 0x0000000f050e72a4 */ /* 0x000fe4000f8e0207 */
[----:B------:R-:W-:Y:S11]  /*54b0*/  UIMAD UR13, UR6, UR58, UR4 ;  /* 0x0000003a060d72a4 */ /* 0x000ff6000f8e0204 */
[----:B------:R-:W-:Y:S01]  /*54c0*/  @!UPT UIADD3 URZ, UPT, UPT, URZ, URZ, URZ ;  /* 0x000000fffffff290 */ /* 0x000fe2000fffe0ff */
.L_x_89:
[----:B------:R-:W3:Y:S01]  /*54d0*/  @!UP4 LDCU.128 UR8, c[0x0][0xb10] ;  /* 0x00016200ff08c7ac */ /* 0x000ee20008000c00 */
[----:B------:R-:W-:Y:S01]  /*54e0*/  IMAD.MOV.U32 R5, RZ, RZ, 0x1 ;  /* 0x00000001ff057424 */ /* 0x000fe200078e00ff */
[----:B------:R-:W-:Y:S04]  /*54f0*/  ISETP.NE.U32.AND P0, PT, RZ, UR46, PT ;  /* 0x0000002eff007c0c */ /* 0x000fe8000bf05070 */
[----:B------:R-:W-:Y:S01]  /*5500*/  ISETP.NE.AND.EX P0, PT, RZ, UR47, PT, P0 ;  /* 0x0000002fff007c0c */ /* 0x000fe2000bf05300 */
[----:B------:R-:W4:Y:S01]  /*5510*/  @!UP4 LDCU UR5, c[0x0][0xb0c] ;  /* 0x00016180ff05c7ac */ /* 0x000f220008000800 */
[----:B------:R-:W-:Y:S01]  /*5520*/  SHF.L.U32 R5, R5, 0x1f, RZ ;  /* 0x0000001f05057819 */ /* 0x000fe200000006ff */
[----:B------:R-:W-:Y:S02]  /*5530*/  USHF.L.U32 UR50, UR27, 0x8, URZ ;  /* 0x000000081b327899 */ /* 0x000fe400080006ff */
[----:B------:R-:W-:Y:S02]  /*5540*/  USHF.L.U32 UR51, UR26, 0x6, URZ ;  /* 0x000000061a337899 */ /* 0x000fe400080006ff */
[----:B---3--:R-:W-:Y:S07]  /*5550*/  UIMAD.WIDE.U32 UR6, UR14, UR8, URZ ;  /* 0x000000080e0672a5 */ /* 0x008fee000f8e00ff */
[----:B------:R-:W-:Y:S01]  /*5560*/  @!UP4 UMOV UR4, UR7 ;  /* 0x000000070004cc82 */ /* 0x000fe20008000000 */
[----:B----4-:R-:W-:Y:S02]  /*5570*/  @!UP4 UISETP.NE.AND UP0, UPT, UR5, 0x1, UPT ;  /* 0x000000010500c88c */ /* 0x010fe4000bf05270 */
[----:B------:R-:W-:Y:S02]  /*5580*/  @!UP4 USHF.R.U32.HI UR4, URZ, UR9, UR4 ;  /* 0x00000009ff04c299 */ /* 0x000fe40008011604 */
[----:B------:R-:W-:Y:S02]  /*5590*/  UIMAD.WIDE.U32 UR6, UR13, UR11, URZ ;  /* 0x0000000b0d0672a5 */ /* 0x000fe4000f8e00ff */
[----:B------:R-:W-:Y:S02]  /*55a0*/  @!UP4 USEL UR8, UR14, UR4, !UP0 ;  /* 0x000000040e08c287 */ /* 0x000fe4000c000000 */
[----:B------:R-:W-:Y:S03]  /*55b0*/  @!UP4 UISETP.NE.AND UP0, UPT, UR10, 0x1, UPT ;  /* 0x000000010a00c88c */ /* 0x000fe6000bf05270 */
[----:B------:R-:W-:Y:S02]  /*55c0*/  @!UP4 UMOV UR6, UR7 ;  /* 0x000000070006cc82 */ /* 0x000fe40008000000 */
[----:B------:R-:W3:Y:S02]  /*55d0*/  @!UP4 LDCU UR4, c[0x0][0xb20] ;  /* 0x00016400ff04c7ac */ /* 0x000ee40008000800 */
[----:B---3--:R-:W-:Y:S04]  /*55e0*/  @!UP4 USHF.R.U32.HI UR6, URZ, UR4, UR6 ;  /* 0x00000004ff06c299 */ /* 0x008fe80008011606 */
[----:B------:R-:W-:Y:S04]  /*55f0*/  @!UP4 USEL UR6, UR13, UR6, !UP0 ;  /* 0x000000060d06c287 */ /* 0x000fe8000c000000 */
[----:B------:R-:W-:Y:S02]  /*5600*/  @!UP4 UIADD3 UR4, UPT, UPT, -UR8, UR6, URZ ;  /* 0x000000060804c290 */ /* 0x000fe4000fffe1ff */
[----:B------:R-:W-:Y:S02]  /*5610*/  @!UP4 UIADD3 UR6, UPT, UPT, UR8, -UR6, URZ ;  /* 0x800000060806c290 */ /* 0x000fe4000fffe0ff */
[----:B------:R-:W-:Y:S02]  /*5620*/  @!UP4 UIMAD UR14, UR4, UR5, UR14 ;  /* 0x00000005040ec2a4 */ /* 0x000fe4000f8e020e */
[----:B------:R-:W-:Y:S01]  /*5630*/  @!UP4 UIMAD UR13, UR6, UR10, UR13 ;  /* 0x0000000a060dc2a4 */ /* 0x000fe2000f8e020d */
[----:B------:R-:W-:Y:S11]  /*5640*/  BRA.U UP1, `(.L_x_90) ;  /* 0x0000000101107547 */ /* 0x000ff6000b800000 */
[----:B------:R-:W-:Y:S04]  /*5650*/  MOV R2, UR53 ;  /* 0x0000003500027c02 */ /* 0x000fe80008000f00 */
[----:B------:R-:W-:Y:S04]  /*5660*/  SHF.L.U32 R2, R2, 0x1f, RZ ;  /* 0x0000001f02027819 */ /* 0x000fe800000006ff */
[----:B------:R-:W3:Y:S02]  /*5670*/  SYNCS.PHASECHK.TRANS64.TRYWAIT P1, [UR21+0x68], R2 ;  /* 0x00006802ff0075a7 */ /* 0x000ee40008021115 */
[----:B---3--:R-:W-:Y:S05]  /*5680*/  @!P1 BRA `(.L_x_91) ;  /* 0x0000006800f89947 */ /* 0x008fea0003800000 */
.L_x_90:
[----:B------:R-:W-:Y:S05]  /*5690*/  BRA.U !UP5, `(.L_x_92) ;  /* 0x000000010d387547 */ /* 0x000fea000b800000 */
[----:B------:R-:W-:Y:S01]  /*56a0*/  UPLOP3.LUT UP2, UPT, UPT, UPT, UP6, 0x80, 0x8 ;  /* 0x000000000008789c */ /* 0x000fe20003f4f060 */
[----:B--2---:R-:W-:Y:S01]  /*56b0*/  HFMA2 R0, -RZ, RZ, 0, 5.9604644775390625e-08 ;  /* 0x00000001ff007431 */ /* 0x004fe200000001ff */
[----:B------:R-:W2:Y:S01]  /*56c0*/  LDCU.64 UR8, c[0x0][0x358] ;  /* 0x00006b00ff0877ac */ /* 0x000ea20008000a00 */
[----:B------:R-:W-:Y:S03]  /*56d0*/  IMAD.MOV.U32 R26, RZ, RZ, 0x1 ;  /* 0x00000001ff1a7424 */ /* 0x000fe600078e00ff */
[----:B------:R-:W-:Y:S05]  /*56e0*/  PLOP3.LUT P1, PT, PT, PT, UP2, 0x80, 0x8 ;  /* 0x000000000008781c */ /* 0x000fea0003f2f028 */
[----:B------:R-:W3:Y:S01]  /*56f0*/  @UP2 LDCU.64 UR4, c[0x0][0x888] ;  /* 0x00011100ff0427ac */ /* 0x000ee20008000a00 */
[----:B------:R-:W-:Y:S07]  /*5700*/  @UP2 UIMAD UR6, UR60, UR46, URZ ;  /* 0x0000002e3c0622a4 */ /* 0x000fee000f8e02ff */
[----:B------:R-:W-:Y:S01]  /*5710*/  @!P1 PRMT R26, R0, 0x7610, R26 ;  /* 0x00007610001a9816 */ /* 0x000fe2000000001a */
[----:B---3--:R-:W-:Y:S06]  /*5720*/  @UP2 UIMAD.WIDE UR4, UR6, 0x4, UR4 ;  /* 0x00000004060428a5 */ /* 0x008fec000f8e0204 */
[----:B------:R-:W-:Y:S01]  /*5730*/  IMAD.U32 R6, RZ, RZ, UR4 ;  /* 0x00000004ff067e24 */ /* 0x000fe2000f8e00ff */
[----:B------:R-:W-:Y:S04]  /*5740*/  MOV R7, UR5 ;  /* 0x0000000500077c02 */ /* 0x000fe80008000f00 */
[----:B------:R-:W3:Y:S01]  /*5750*/  @!UP2 LDCU UR4, c[0x0][0x880] ;  /* 0x00011000ff04a7ac */ /* 0x000ee20008000800 */
[----:B--2--5:R4:W5:Y:S02]  /*5760*/  @P1 LDG.E R27, desc[UR8][R6.64] ;  /* 0x00000008061b1981 */ /* 0x024964000c1e1900 */
[----:B---34-:R-:W-:Y:S07]  /*5770*/  @!P1 IMAD.U32 R27, RZ, RZ, UR4 ;  /* 0x00000004ff1b9e24 */ /* 0x018fee000f8e00ff */
.L_x_92:
[----:B-----5:R-:W-:Y:S01]  /*5780*/  @!P0 FSETP.EQ.AND P2, PT, R27, RZ, PT ;  /* 0x000000ff1b00820b */ /* 0x020fe20003f42000 */
[----:B------:R-:W-:Y:S01]  /*5790*/  @!UPT UIADD3 URZ, UPT, UPT, URZ, URZ, URZ ;  /* 0x000000fffffff290 */ /* 0x000fe2000fffe0ff */
[----:B------:R-:W-:Y:S11]  /*57a0*/  @!P0 BRA `(.L_x_93) ;  /* 0x0000000000148947 */ /* 0x000ff60003800000 */
[----:B------:R-:W-:Y:S02]  /*57b0*/  LOP3.LUT P0, RZ, R26, 0xff, RZ, 0xc0, !PT ;  /* 0x000000ff1aff7812 */ /* 0x000fe4000780c0ff */
[----:B------:R-:W-:Y:S04]  /*57c0*/  PLOP3.LUT P2, PT, PT, PT, UP2, 0x80, 0x8 ;  /* 0x000000000008781c */ /* 0x000fe80003f4f028 */
[----:B------:R-:W-:Y:S07]  /*57d0*/  PLOP3.LUT P2, PT, P2, PT, PT, 0x8, 0x80 ;  /* 0x000000000080781c */ /* 0x000fee000174e170 */
[----:B------:R-:W-:Y:S11]  /*57e0*/  @P0 FSETP.EQ.AND P2, PT, R27, RZ, PT ;  /* 0x000000ff1b00020b */ /* 0x000ff60003f42000 */
[----:B------:R-:W-:Y:S02]  /*57f0*/  @!UPT UIADD3 URZ, UPT, UPT, URZ, URZ, URZ ;  /* 0x000000fffffff290 */ /* 0x000fe4000fffe0ff */
.L_x_93:
[----:B------:R-:W3:Y:S01]  /*5800*/  SYNCS.PHASECHK.TRANS64.TRYWAIT P0, [UR21+0x40], R5 ;  /* 0x00004005ff0075a7 */ /* 0x000ee20008001115 */
[----:B------:R-:W-:Y:S04]  /*5810*/  ELECT P1, URZ, PT ;  /* 0x0000000000ff782f */ /* 0x000fe80003820000 */
[----:B------:R-:W-:Y:S01]  /*5820*/  PLOP3.LUT P1, PT, P2, P1, PT, 0xf2, 0x2f ;  /* 0x00000000002f781c */ /* 0x000fe20001723e72 */
[----:B------:R-:W-:Y:S01]  /*5830*/  @!UPT UIADD3 URZ, UPT, UPT, URZ, URZ, URZ ;  /* 0x000000fffffff290 */ /* 0x000fe2000fffe0ff */
[----:B---3--:R-:W-:Y:S11]  /*5840*/  @!P0 BRA `(.L_x_94) ;  /* 0x0000006800a08947 */ /* 0x008ff60003800000 */
.L_x_216:
[----:B--2---:R-:W-:Y:S01]  /*5850*/  @!P1 IADD3 R2, P0, PT, R12, 0x580, RZ ;  /* 0x000005800c029810 */ /* 0x004fe20007f1e0ff */
[----:B------:R-:W-:Y:S01]  /*5860*/  VOTEU.ALL UP0, P1 ;  /* 0x0000000000ff7886 */ /* 0x000fe20000800000 */
[----:B------:R-:W-:Y:S01]  /*5870*/  UMOV UR6, 0x0 ;  /* 0x0000000000067882 */ /* 0x000fe20000000000 */
[----:B------:R-:W-:Y:S01]  /*5880*/  UMOV UR7, 0x10000000 ;  /* 0x1000000000077882 */ /* 0x000fe20000000000 */
[----:B------:R-:W-:Y:S01]  /*5890*/  @!P1 R2UR UR5, R2 ;  /* 0x00000000020592ca */ /* 0x000fe200000e0000 */
[----:B------:R-:W-:Y:S01]  /*58a0*/  @!P1 IMAD.X R0, RZ, RZ, R13, P0 ;  /* 0x000000ffff009224 */ /* 0x000fe200000e060d */
[----:B------:R-:W-:Y:S02]  /*58b0*/  @!UP0 UIADD3 UR48, UPT, UPT, UR21, 0x200, URZ ;  /* 0x0000020015308890 */ /* 0x000fe4000fffe0ff */
[----:B------:R-:W-:Y:S02]  /*58c0*/  @!UP0 UIADD3 UR10, UPT, UPT, UR50, 0x80, URZ ;  /* 0x00000080320a8890 */ /* 0x000fe4000fffe0ff */
[----:B------:R-:W-:Y:S01]  /*58d0*/  @!P1 R2UR UR4, R0 ;  /* 0x00000000000492ca */ /* 0x000fe200000e0000 */
[----:B------:R-:W-:Y:S01]  /*58e0*/  @!UP0 UIADD3 UR8, UPT, UPT, UR21, 0x1200, URZ ;  /* 0x0000120015088890 */ /* 0x000fe2000fffe0ff */
[----:B------:R-:W-:Y:S01]  /*58f0*/  @!P1 IMAD.MOV.U32 R0, RZ, RZ, 0x2000 ;  /* 0x00002000ff009424 */ /* 0x000fe200078e00ff */
[----:B------:R-:W-:Y:S01]  /*5900*/  VOTEU.ALL UP0, P1 ;  /* 0x0000000000ff7886 */ /* 0x000fe20000800000 */
[----:B------:R-:W-:Y:S01]  /*5910*/  UMOV UR52, UR60 ;  /* 0x0000003c00347c82 */ /* 0x000fe20008000000 */
[----:B------:R-:W-:Y:S01]  /*5920*/  UMOV UR9, UR49 ;  /* 0x0000003100097c82 */ /* 0x000fe20008000000 */
[----:B------:R-:W-:Y:S01]  /*5930*/  UMOV UR11, UR51 ;  /* 0x00000033000b7c82 */ /* 0x000fe20008000000 */
[----:B------:R-:W-:Y:S01]  /*5940*/  IMAD.U32 R6, RZ, RZ, UR5 ;  /* 0x00000005ff067e24 */ /* 0x000fe2000f8e00ff */
[----:B------:R-:W-:Y:S05]  /*5950*/  UMOV UR12, UR60 ;  /* 0x0000003c000c7c82 */ /* 0x000fea0008000000 */
[----:B------:R-:W-:Y:S01]  /*5960*/  IMAD.U32 R7, RZ, RZ, UR4 ;  /* 0x00000004ff077e24 */ /* 0x000fe2000f8e00ff */
[----:B------:R-:W-:Y:S04]  /*5970*/  @!P1 R2UR UR4, R6 ;  /* 0x00000000060492ca */ /* 0x000fe800000e0000 */
[----:B------:R-:W-:Y:S11]  /*5980*/  @!P1 R2UR UR5, R7 ;  /* 0x00000000070592ca */ /* 0x000ff600000e0000 */
[----:B------:R-:W-:Y:S02]  /*5990*/  @!UPT UIADD3 URZ, UPT, UPT, URZ, URZ, URZ ;  /* 0x000000fffffff290 */ /* 0x000fe4000fffe0ff */
[----:B------:R-:W-:Y:S01]  /*59a0*/  @!UP0 UTMALDG.3D [UR48], [UR4], desc[UR6] ;  /* 0x00000630040085b4 */ /* 0x000fe20008011000 */
[----:B------:R-:W-:Y:S05]  /*59b0*/  VOTEU.ALL UP0, P1 ;  /* 0x0000000000ff7886 */ /* 0x000fea0000800000 */
[----:B------:R2:W-:Y:S01]  /*59c0*/  @!UP0 UTMALDG.3D [UR8], [UR4], desc[UR6] ;  /* 0x00000608040085b4 */ /* 0x0005e20008011000 */
[----:B------:R3:W-:Y:S01]  /*59d0*/  @!P1 SYNCS.ARRIVE.TRANS64.RED.A0TR RZ, [UR21+0x20], R0 ;  /* 0x00002000ffff99a7 */ /* 0x0007e20008300415 */
[----:B--2---:R-:W-:Y:S09]  /*59e0*/  UPRMT UR6, UR62, 0x654, UR49 ;  /* 0x000006543e067896 */ /* 0x004ff20008000031 */
[----:B------:R-:W-:Y:S01]  /*59f0*/  SYNCS.ARRIVE.TRANS64.RED.A1T0 RZ, [UR6], RZ ;  /* 0x000000ffffff79a7 */ /* 0x000fe20008100406 */
[----:B------:R-:W2:Y:S02]  /*5a00*/  SYNCS.PHASECHK.TRANS64.TRYWAIT P0, [UR21+0x48], R5 ;  /* 0x00004805ff0075a7 */ /* 0x000ea40008001115 */
[----:B--23--:R-:W-:Y:S05]  /*5a10*/  @!P0 BRA `(.L_x_95) ;  /* 0x0000006800448947 */ /* 0x00cfea0003800000 */
.L_x_218:
[----:B------:R-:W-:Y:S01]  /*5a20*/  @!P1 IADD3 R2, P0, PT, R12, 0x580, RZ ;  /* 0x000005800c029810 */ /* 0x000fe20007f1e0ff */
[----:B------:R-:W-:Y:S01]  /*5a30*/  VOTEU.ALL UP0, P1 ;  /* 0x0000000000ff7886 */ /* 0x000fe20000800000 */
[----:B------:R-:W-:Y:S01]  /*5a40*/  UMOV UR16, 0x0 ;  /* 0x0000000000107882 */ /* 0x000fe20000000000 */
[----:B------:R-:W-:Y:S01]  /*5a50*/  UMOV UR17, 0x10000000 ;  /* 0x1000000000117882 */ /* 0x000fe20000000000 */
[----:B------:R-:W-:Y:S01]  /*5a60*/  @!P1 R2UR UR5, R2 ;  /* 0x00000000020592ca */ /* 0x000fe200000e0000 */
[----:B--2---:R-:W-:Y:S01]  /*5a70*/  @!P1 IMAD.X R0, RZ, RZ, R13, P0 ;  /* 0x000000ffff009224 */ /* 0x004fe200000e060d */
[----:B------:R-:W-:Y:S02]  /*5a80*/  @!UP0 UIADD3 UR42, UPT, UPT, UR50, 0x10, URZ ;  /* 0x00000010322a8890 */ /* 0x000fe4000fffe0ff */
[----:B------:R-:W-:Y:S02]  /*5a90*/  @!UP0 UIADD3 UR40, UPT, UPT, UR21, 0x2200, URZ ;  /* 0x0000220015288890 */ /* 0x000fe4000fffe0ff */
[----:B------:R-:W-:Y:S01]  /*5aa0*/  @!P1 R2UR UR4, R0 ;  /* 0x00000000000492ca */ /* 0x000fe200000e0000 */
[----:B------:R-:W-:Y:S01]  /*5ab0*/  @!UP0 UIADD3 UR10, UPT, UPT, UR50, 0x90, URZ ;  /* 0x00000090320a8890 */ /* 0x000fe2000fffe0ff */
[----:B------:R-:W-:Y:S01]  /*5ac0*/  @!P1 IMAD.MOV.U32 R0, RZ, RZ, 0x2000 ;  /* 0x00002000ff009424 */ /* 0x000fe200078e00ff */
[----:B------:R-:W-:Y:S01]  /*5ad0*/  @!UP0 UIADD3 UR8, UPT, UPT, UR21, 0x3200, URZ ;  /* 0x0000320015088890 */ /* 0x000fe2000fffe0ff */
[----:B------:R-:W-:Y:S01]  /*5ae0*/  VOTEU.ALL UP0, P1 ;  /* 0x0000000000ff7886 */ /* 0x000fe20000800000 */
[----:B------:R-:W-:Y:S02]  /*5af0*/  UMOV UR43, UR51 ;  /* 0x00000033002b7c82 */ /* 0x000fe40008000000 */
[----:B------:R-:W-:Y:S01]  /*5b00*/  IMAD.U32 R6, RZ, RZ, UR5 ;  /* 0x00000005ff067e24 */ /* 0x000fe2000f8e00ff */
[----:B------:R-:W-:Y:S01]  /*5b10*/  UMOV UR44, UR60 ;  /* 0x0000003c002c7c82 */ /* 0x000fe20008000000 */
[----:B------:R-:W-:Y:S01]  /*5b20*/  UMOV UR9, UR41 ;  /* 0x0000002900097c82 */ /* 0x000fe20008000000 */
[----:B------:R-:W-:Y:S01]  /*5b30*/  UMOV UR11, UR51 ;  /* 0x00000033000b7c82 */ /* 0x000fe20008000000 */
[----:B------:R-:W-:Y:S01]  /*5b40*/  UMOV UR12, UR60 ;  /* 0x0000003c000c7c82 */ /* 0x000fe20008000000 */
[----:B------:R-:W-:Y:S01]  /*5b50*/  UPRMT UR7, UR62, 0x654, UR41 ;  /* 0x000006543e077896 */ /* 0x000fe20008000029 */
[----:B------:R-:W-:Y:S01]  /*5b60*/  IMAD.U32 R7, RZ, RZ, UR4 ;  /* 0x00000004ff077e24 */ /* 0x000fe2000f8e00ff */
[----:B------:R-:W-:Y:S04]  /*5b70*/  @!P1 R2UR UR4, R6 ;  /* 0x00000000060492ca */ /* 0x000fe800000e0000 */
[----:B------:R-:W-:Y:S11]  /*5b80*/  @!P1 R2UR UR5, R7 ;  /* 0x00000000070592ca */ /* 0x000ff600000e0000 */
[----:B------:R-:W-:Y:S02]  /*5b90*/  @!UPT UIADD3 URZ, UPT, UPT, URZ, URZ, URZ ;  /* 0x000000fffffff290 */ /* 0x000fe4000fffe0ff */
[----:B------:R2:W-:Y:S01]  /*5ba0*/  @!UP0 UTMALDG.3D [UR40], [UR4], desc[UR16] ;  /* 0x00001028040085b4 */ /* 0x0005e20008011000 */
[----:B------:R-:W-:Y:S05]  /*5bb0*/  VOTEU.ALL UP0, P1 ;  /* 0x0000000000ff7886 */ /* 0x000fea0000800000 */
[----:B------:R2:W-:Y:S01]  /*5bc0*/  @!UP0 UTMALDG.3D [UR8], [UR4], desc[UR16] ;  /* 0x00001008040085b4 */ /* 0x0005e20008011000 */
[----:B------:R2:W-:Y:S01]  /*5bd0*/  @!P1 SYNCS.ARRIVE.TRANS64.RED.A0TR RZ, [UR21+0x28], R0 ;  /* 0x00002800ffff99a7 */ /* 0x0005e20008300415 */
[----:B------:R-:W-:Y:S01]  /*5be0*/  SYNCS.ARRIVE.TRANS64.RED.A1T0 RZ, [UR7], RZ ;  /* 0x000000ffffff79a7 */ /* 0x000fe20008100407 */
[----:B------:R-:W3:Y:S02]  /*5bf0*/  SYNCS.PHASECHK.TRANS64.TRYWAIT P0, [UR21+0x50], R5 ;  /* 0x00005005ff0075a7 */ /* 0x000ee40008001115 */
[----:B--23--:R-:W-:Y:S05]  /*5c00*/  @!P0 BRA `(.L_x_96) ;  /* 0x0000006400e08947 */ /* 0x00cfea0003800000 */
.L_x_220:
        /* <DEDUP_REMOVED lines=31> */
.L_x_222:
[----:B------:R-:W-:Y:S01]  /*5e00*/  @!P1 IADD3 R2, P0, PT, R12, 0x580, RZ ;  /* 0x000005800c029810 */ /* 0x000fe20007f1e0ff */
[----:B------:R-:W-:Y:S01]  /*5e10*/  VOTEU.ALL UP0, P1 ;  /* 0x0000000000ff7886 */ /* 0x000fe20000800000 */
[----:B------:R-:W-:Y:S01]  /*5e20*/  UMOV UR16, 0x0 ;  /* 0x0000000000107882 */ /* 0x000fe20000000000 */
[----:B------:R-:W-:Y:S01]  /*5e30*/  UMOV UR17, 0x10000000 ;  /* 0x1000000000117882 */ /* 0x000fe20000000000 */
[----:B------:R-:W-:Y:S01]  /*5e40*/  @!P1 R2UR UR5, R2 ;  /* 0x00000000020592ca */ /* 0x000fe200000e0000 */
[----:B--2---:R-:W-:Y:S01]  /*5e50*/  @!P1 IMAD.X R0, RZ, RZ, R13, P0 ;  /* 0x000000ffff009224 */ /* 0x004fe200000e060d */
[----:B------:R-:W-:Y:S01]  /*5e60*/  @!UP0 UIADD3 UR26, UPT, UPT, UR50, 0x30, URZ ;  /* 0x00000030321a8890 */ /* 0x000fe2000fffe0ff */
[----:B------:R-:W-:Y:S01]  /*5e70*/  SHF.L.U32 R4, RZ, 0x1f, RZ ;  /* 0x0000001fff047819 */ /* 0x000fe200000006ff */
        /* <DEDUP_REMOVED lines=11> */
[----:B------:R-:W-:Y:S02]  /*5f30*/  UMOV UR12, UR60 ;  /* 0x0000003c000c7c82 */ /* 0x000fe40008000000 */
        /* <DEDUP_REMOVED lines=8> */
[----:B--2---:R-:W-:Y:S09]  /*5fc0*/  UPRMT UR24, UR62, 0x654, UR25 ;  /* 0x000006543e187896 */ /* 0x004ff20008000019 */
[----:B------:R-:W-:Y:S01]  /*5fd0*/  SYNCS.ARRIVE.TRANS64.RED.A1T0 RZ, [UR24], RZ ;  /* 0x000000ffffff79a7 */ /* 0x000fe20008100418 */
[----:B------:R-:W2:Y:S02]  /*5fe0*/  SYNCS.PHASECHK.TRANS64.TRYWAIT P0, [UR21+0x40], R4 ;  /* 0x00004004ff0075a7 */ /* 0x000ea40008001115 */
[----:B--23--:R-:W-:Y:S05]  /*5ff0*/  @!P0 BRA `(.L_x_98) ;  /* 0x0000006400148947 */ /* 0x00cfea0003800000 */
.L_x_224:
        /* <DEDUP_REMOVED lines=19> */
[----:B------:R-:W-:Y:S01]  /*6130*/  UMOV UR12, UR60 ;  /* 0x0000003c000c7c82 */ /* 0x000fe20008000000 */
        /* <DEDUP_REMOVED lines=11> */
.L_x_226:
        /* <DEDUP_REMOVED lines=31> */
.L_x_228:
[----:B------:R-:W-:Y:S01]  /*63e0*/  @!P1 IADD3 R2, P0, PT, R12, 0x580, RZ ;  /* 0x000005800c029810 */ /* 0x000fe20007f1e0ff */
[----:B------:R-:W-:Y:S01]  /*63f0*/  VOTEU.ALL UP0, P1 ;  /* 0x0000000000ff7886 */ /* 0x000fe20000800000 */
[----:B------:R-:W-:Y:S01]  /*6400*/  UMOV UR6, 0x0 ;  /* 0x0000000000067882 */ /* 0x000fe20000000000 */
[----:B------:R-:W-:Y:S01]  /*6410*/  UMOV UR7, 0x10000000 ;  /* 0x1000000000077882 */ /* 0x000fe20000000000 */
[----:B------:R-:W-:Y:S01]  /*6420*/  @!P1 R2UR UR5, R2 ;  /* 0x00000000020592ca */ /* 0x000fe200000e0000 */
[----:B--2---:R-:W-:Y:S01]  /*6430*/  @!P1 IMAD.X R0, RZ, RZ, R13, P0 ;  /* 0x000000ffff009224 */ /* 0x004fe200000e060d */
[----:B------:R-:W-:Y:S01]  /*6440*/  @!UP0 UIADD3 UR18, UPT, UPT, UR50, 0x60, URZ ;  /* 0x0000006032128890 */ /* 0x000fe2000fffe0ff */
[----:B------:R-:W-:Y:S01]  /*6450*/  VIADD R10, R10, 0x1 ;  /* 0x000000010a0a7836 */ /* 0x000fe20000000000 */
        /* <DEDUP_REMOVED lines=24> */
.L_x_230:
[----:B------:R-:W-:Y:S01]  /*65e0*/  UPLOP3.LUT UP1, UPT, UPT, UPT, UPT, 0x80, 0x8 ;  /* 0x000000000008789c */ /* 0x000fe20003f2f070 */
[----:B------:R-:W-:Y:S01]  /*65f0*/  @!P1 IADD3 R2, P0, PT, R12, 0x580, RZ ;  /* 0x000005800c029810 */ /* 0x000fe20007f1e0ff */
[----:B------:R-:W-:Y:S01]  /*6600*/  UMOV UR6, 0x0 ;  /* 0x0000000000067882 */ /* 0x000fe20000000000 */
[----:B------:R-:W-:Y:S01]  /*6610*/  VOTEU.ALL UP0, P1 ;  /* 0x0000000000ff7886 */ /* 0x000fe20000800000 */
[----:B------:R-:W-:Y:S01]  /*6620*/  UMOV UR7, 0x10000000 ;  /* 0x1000000000077882 */ /* 0x000fe20000000000 */
[----:B------:R-:W-:Y:S01]  /*6630*/  @!P1 R2UR UR5, R2 ;  /* 0x00000000020592ca */ /* 0x000fe200000e0000 */
[----:B--2---:R-:W-:Y:S01]  /*6640*/  @!P1 IMAD.X R0, RZ, RZ, R13, P0 ;  /* 0x000000ffff009224 */ /* 0x004fe200000e060d */
[----:B------:R-:W-:Y:S01]  /*6650*/  UMOV UR17, UR25 ;  /* 0x0000001900117c82 */ /* 0x000fe20008000000 */
[----:B------:R-:W-:Y:S01]  /*6660*/  @!UP0 UIADD3 UR18, UPT, UPT, UR50, 0x70, URZ ;  /* 0x0000007032128890 */ /* 0x000fe2000fffe0ff */
[----:B------:R-:W-:Y:S01]  /*6670*/  R2UR UR27, R53 ;  /* 0x00000000351b72ca */ /* 0x000fe200000e0000 */
[----:B------:R-:W-:Y:S01]  /*6680*/  @!UP0 UIADD3 UR16, UPT, UPT, UR21, 0x6200, URZ ;  /* 0x0000620015108890 */ /* 0x000fe2000fffe0ff */
[----:B------:R-:W-:Y:S01]  /*6690*/  @!P1 R2UR UR4, R0 ;  /* 0x00000000000492ca */ /* 0x000fe200000e0000 */
[----:B------:R-:W-:Y:S01]  /*66a0*/  @!UP0 UIADD3 UR10, UPT, UPT, UR50, 0xf0, URZ ;  /* 0x000000f0320a8890 */ /* 0x000fe2000fffe0ff */
[----:B------:R-:W-:Y:S01]  /*66b0*/  R2UR UR26, R54 ;  /* 0x00000000361a72ca */ /* 0x000fe200000e0000 */
[----:B------:R-:W-:Y:S01]  /*66c0*/  @!UP0 UIADD3 UR8, UPT, UPT, UR21, 0x7200, URZ ;  /* 0x0000720015088890 */ /* 0x000fe2000fffe0ff */
[----:B------:R-:W-:Y:S01]  /*66d0*/  ISETP.NE.AND P0, PT, R10, 0x2, PT ;  /* 0x000000020a00780c */ /* 0x000fe20003f05270 */
[----:B------:R-:W-:Y:S01]  /*66e0*/  VOTEU.ALL UP0, P1 ;  /* 0x0000000000ff7886 */ /* 0x000fe20000800000 */
[----:B------:R-:W-:Y:S01]  /*66f0*/  UMOV UR19, UR51 ;  /* 0x0000003300137c82 */ /* 0x000fe20008000000 */
[----:B------:R-:W-:Y:S01]  /*6700*/  IMAD.U32 R6, RZ, RZ, UR5 ;  /* 0x00000005ff067e24 */ /* 0x000fe2000f8e00ff */
[----:B------:R-:W-:Y:S01]  /*6710*/  UMOV UR20, UR60 ;  /* 0x0000003c00147c82 */ /* 0x000fe20008000000 */
[----:B------:R-:W-:Y:S01]  /*6720*/  UMOV UR9, UR25 ;  /* 0x0000001900097c82 */ /* 0x000fe20008000000 */
[----:B------:R-:W-:Y:S01]  /*6730*/  UMOV UR11, UR51 ;  /* 0x00000033000b7c82 */ /* 0x000fe20008000000 */
[----:B------:R-:W-:Y:S01]  /*6740*/  UMOV UR12, UR60 ;  /* 0x0000003c000c7c82 */ /* 0x000fe20008000000 */
[----:B------:R-:W-:Y:S01]  /*6750*/  SEL R0, RZ, 0x1, P0 ;  /* 0x00000001ff007807 */ /* 0x000fe20000000000 */
[----:B------:R-:W-:Y:S01]  /*6760*/  IMAD.U32 R7, RZ, RZ, UR4 ;  /* 0x00000004ff077e24 */ /* 0x000fe2000f8e00ff */
[----:B------:R-:W-:Y:S01]  /*6770*/  @!P1 R2UR UR4, R6 ;  /* 0x00000000060492ca */ /* 0x000fe200000e0000 */
[----:B------:R-:W-:Y:S01]  /*6780*/  UIADD3 UR27, UPT, UPT, UR13, UR27, URZ ;  /* 0x0000001b0d1b7290 */ /* 0x000fe2000fffe0ff */
[----:B------:R-:W-:Y:S01]  /*6790*/  LOP3.LUT R9, R9, R0, RZ, 0x3c, !PT ;  /* 0x0000000009097212 */ /* 0x000fe200078e3cff */
[----:B------:R-:W-:Y:S01]  /*67a0*/  UIADD3 UR26, UPT, UPT, UR14, UR26, URZ ;  /* 0x0000001a0e1a7290 */ /* 0x000fe2000fffe0ff */
[----:B------:R-:W-:Y:S01]  /*67b0*/  @!P1 R2UR UR5, R7 ;  /* 0x00000000070592ca */ /* 0x000fe200000e0000 */
[----:B------:R-:W-:Y:S01]  /*67c0*/  UMOV UR60, UR30 ;  /* 0x0000001e003c7c82 */ /* 0x000fe20008000000 */
[----:B------:R-:W-:Y:S11]  /*67d0*/  SEL R10, R10, RZ, P0 ;  /* 0x000000ff0a0a7207 */ /* 0x000ff60000000000 */
[----:B------:R2:W-:Y:S01]  /*67e0*/  @!UP0 UTMALDG.3D [UR16], [UR4], desc[UR6] ;  /* 0x00000610040085b4 */ /* 0x0005e20008011000 */
[----:B------:R-:W-:Y:S05]  /*67f0*/  VOTEU.ALL UP0, P1 ;  /* 0x0000000000ff7886 */ /* 0x000fea0000800000 */
[----:B------:R2:W-:Y:S01]  /*6800*/  @!UP0 UTMALDG.3D [UR8], [UR4], desc[UR6] ;  /* 0x00000608040085b4 */ /* 0x0005e20008011000 */
[----:B------:R2:W-:Y:S01]  /*6810*/  @!P1 SYNCS.ARRIVE.TRANS64.RED.A0TR RZ, [UR21+0x38], R3 ;  /* 0x00003803ffff99a7 */ /* 0x0005e20008300415 */
[----:B------:R-:W-:Y:S01]  /*6820*/  SYNCS.ARRIVE.TRANS64.RED.A1T0 RZ, [UR24], RZ ;  /* 0x000000ffffff79a7 */ /* 0x000fe20008100418 */
[----:B------:R-:W-:Y:S05]  /*6830*/  BRA.U UP3, `(.L_x_102) ;  /* 0xffffffe503e87547 */ /* 0x000fea000b83ffff */
[----:B------:R-:W3:Y:S02]  /*6840*/  SYNCS.PHASECHK.TRANS64.TRYWAIT P0, [UR21+0x40], R5 ;  /* 0x00004005ff0075a7 */ /* 0x000ee40008001115 */
[----:B---3--:R-:W-:Y:S05]  /*6850*/  @!P0 BRA `(.L_x_103) ;  /* 0x0000005c005c8947 */ /* 0x008fea0003800000 */
.L_x_232:
[----:B------:R-:W4:Y:S02]  /*6860*/  SYNCS.PHASECHK.TRANS64.TRYWAIT P0, [UR21+0x48], R5 ;  /* 0x00004805ff0075a7 */ /* 0x000f240008001115 */
[----:B----4-:R-:W-:Y:S05]  /*6870*/  @!P0 BRA `(.L_x_104) ;  /* 0x0000005c006c8947 */ /* 0x010fea0003800000 */
.L_x_234:
[----:B------:R-:W4:Y:S01]  /*6880*/  SYNCS.PHASECHK.TRANS64.TRYWAIT P0, [UR21+0x50], R5 ;  /* 0x00005005ff0075a7 */ /* 0x000f220008001115 */
[----:B---3--:R-:W-:Y:S01]  /*6890*/  HFMA2 R0, -RZ, RZ, 0, 5.9604644775390625e-08 ;  /* 0x00000001ff007431 */ /* 0x008fe200000001ff */
[----:B----4-:R-:W-:Y:S06]  /*68a0*/  @!P0 BRA `(.L_x_105) ;  /* 0x0000005c00788947 */ /* 0x010fec0003800000 */
.L_x_236:
[----:B---3--:R-:W-:Y:S02]  /*68b0*/  MOV R2, UR21 ;  /* 0x0000001500027c02 */ /* 0x008fe40008000f00 */
[----:B------:R-:W-:-:S07]  /*68c0*/  SHF.L.U32 R0, R0, 0x1f, RZ ;  /* 0x0000001f00007819 */ /* 0x000fce00000006ff */
.L_x_106:
[----:B---3--:R3:W4:Y:S02]  /*68d0*/  SYNCS.PHASECHK.TRANS64.TRYWAIT P0, [R2+URZ+0x58], R0 ;  /* 0x00005800020075a7 */ /* 0x00872400080011ff */
[----:B----4-:R-:W-:Y:S05]  /*68e0*/  @!P0 NANOSLEEP.SYNCS 0x989680 ;  /* 0x009896800000895d */ /* 0x010fea0003900000 */
[----:B------:R-:W4:Y:S02]  /*68f0*/  @!P0 SYNCS.PHASECHK.TRANS64 P0, [R2+URZ+0x58], R0 ;  /* 0x00005800020085a7 */ /* 0x000f2400080010ff */
[----:B-12-4-:R-:W-:Y:S05]  /*6900*/  @P0 EXIT ;  /* 0x000000000000094d */ /* 0x016fea0003800000 */
[----:B------:R-:W-:Y:S05]  /*6910*/  BRA `(.L_x_106) ;  /* 0xfffffffc00ec7947 */ /* 0x000fea000383ffff */
.L_x_87:
[----:B------:R-:W-:-:S06]  /*6920*/  UISETP.GE.AND UP0, UPT, UR20, 0x4, UPT ;  /* 0x000000041400788c */ /* 0x000fcc000bf06270 */
[----:B------:R-:W-:-:S13]  /*6930*/  PLOP3.LUT P0, PT, PT, PT, UP0, 0x80, 0x8 ;  /* 0x000000000008781c */ /* 0x000fda0003f0f008 */
[----:B-1----:R-:W-:Y:S05]  /*6940*/  @!P0 EXIT ;  /* 0x000000000000894d */ /* 0x002fea0003800000 */
[----:B------:R-:W-:Y:S01]  /*6950*/  BAR.SYNC.DEFER_BLOCKING 0x6, 0xa0 ;  /* 0x0182800000007b1d */ /* 0x000fe20000010000 */
[C---:B------:R-:W-:Y:S01]  /*6960*/  IMAD.SHL.U32 R3, R65.reuse, 0x10, RZ ;  /* 0x0000001041037824 */ /* 0x040fe200078e00ff */
[C---:B------:R-:W-:Y:S01]  /*6970*/  SHF.L.U32 R4, R52.reuse, 0x15, RZ ;  /* 0x0000001534047819 */ /* 0x040fe200000006ff */
[----:B------:R-:W-:Y:S01]  /*6980*/  IMAD.SHL.U32 R5, R52, 0x200, RZ ;  /* 0x0000020034057824 */ /* 0x000fe200078e00ff */
[C---:B------:R-:W-:Y:S01]  /*6990*/  LOP3.LUT R66, R65.reuse, 0x60, RZ, 0xc0, !PT ;  /* 0x0000006041427812 */ /* 0x040fe200078ec0ff */
[----:B------:R-:W-:Y:S01]  /*69a0*/  IMAD.SHL.U32 R2, R65, 0x2, RZ ;  /* 0x0000000241027824 */ /* 0x000fe200078e00ff */
[----:B------:R-:W-:Y:S02]  /*69b0*/  UMOV UR43, 0x400 ;  /* 0x00000400002b7882 */ /* 0x000fe40000000000 */
[----:B------:R-:W1:Y:S01]  /*69c0*/  LDC.64 R50, c[0x0][0x8b0] ;  /* 0x00022c00ff327b82 */ /* 0x000e620000000a00 */
[----:B------:R-:W-:Y:S01]  /*69d0*/  ULEA UR43, UR62, UR43, 0x18 ;  /* 0x0000002b3e2b7291 */ /* 0x000fe2000f8ec0ff */
[C---:B------:R-:W-:Y:S01]  /*69e0*/  LOP3.LUT R64, R3.reuse, 0x590, RZ, 0xc0, !PT ;  /* 0x0000059003407812 */ /* 0x040fe200078ec0ff */
[----:B------:R-:W2:Y:S01]  /*69f0*/  LDCU.64 UR6, c[0x0][0x890] ;  /* 0x00011200ff0677ac */ /* 0x000ea20008000a00 */
[----:B------:R-:W-:Y:S01]  /*6a00*/  LOP3.LUT R3, R3, 0x60, RZ, 0xc0, !PT ;  /* 0x0000006003037812 */ /* 0x000fe200078ec0ff */
[----:B------:R-:W-:Y:S01]  /*6a10*/  IMAD.U32 R23, R65, 0x10000, RZ ;  /* 0x0001000041177824 */ /* 0x000fe200078e00ff */
[----:B------:R-:W-:Y:S01]  /*6a20*/  LOP3.LUT R64, R64, 0x200, R5, 0xf8, !PT ;  /* 0x0000020040407812 */ /* 0x000fe200078ef805 */
[----:B------:R-:W-:Y:S01]  /*6a30*/  UIADD3 UR4, UPT, UPT, UR43, 0x200, URZ ;  /* 0x000002002b047890 */ /* 0x000fe2000fffe0ff */
[----:B------:R-:W3:Y:S01]  /*6a40*/  LDC.64 R48, c[0x0][0x8a8] ;  /* 0x00022a00ff307b82 */ /* 0x000ee20000000a00 */
[----:B------:R-:W-:-:S02]  /*6a50*/  LOP3.LUT R2, R3, 0xc, R2, 0xf8, !PT ;  /* 0x0000000c03027812 */ /* 0x000fc400078ef802 */
[----:B------:R-:W-:Y:S02]  /*6a60*/  CS2R R60, SRZ ;  /* 0x00000000003c7805 */ /* 0x000fe4000001ff00 */
[----:B------:R-:W-:Y:S01]  /*6a70*/  LOP3.LUT R4, R4, 0x200000, RZ, 0xc0, !PT ;  /* 0x0020000004047812 */ /* 0x000fe200078ec0ff */
[----:B------:R-:W-:Y:S01]  /*6a80*/  IMAD.MOV.U32 R58, RZ, RZ, RZ ;  /* 0x000000ffff3a7224 */ /* 0x000fe200078e00ff */
[----:B------:R-:W-:Y:S01]  /*6a90*/  LOP3.LUT R64, R64, R2, RZ, 0xfc, !PT ;  /* 0x0000000240407212 */ /* 0x000fe200078efcff */
[----:B------:R-:W-:Y:S01]  /*6aa0*/  IMAD.U32 R56, RZ, RZ, UR4 ;  /* 0x00000004ff387e24 */ /* 0x000fe2000f8e00ff */
[C---:B------:R-:W-:Y:S01]  /*6ab0*/  LOP3.LUT R63, R65.reuse, 0x2, RZ, 0xc0, !PT ;  /* 0x00000002413f7812 */ /* 0x040fe200078ec0ff */
[----:B------:R-:W4:Y:S01]  /*6ac0*/  LDCU UR59, c[0x0][0x370] ;  /* 0x00006e00ff3b77ac */ /* 0x000f220008000800 */
[----:B------:R-:W4:Y:S01]  /*6ad0*/  LDS R0, [UR43+0x120] ;  /* 0x0001202bff007984 */ /* 0x000f220008000800 */
[----:B------:R-:W-:Y:S01]  /*6ae0*/  LOP3.LUT R23, R4, 0x400000, R23, 0xf8, !PT ;  /* 0x0040000004177812 */ /* 0x000fe200078ef817 */
[----:B------:R-:W-:Y:S01]  /*6af0*/  IMAD R64, R64, 0x4, R56 ;  /* 0x0000000440407824 */ /* 0x000fe200078e0238 */
[----:B------:R-:W-:Y:S01]  /*6b00*/  LOP3.LUT R65, R65, 0x4, RZ, 0xc0, !PT ;  /* 0x0000000441417812 */ /* 0x000fe200078ec0ff */
[----:B--2---:R-:W-:Y:S01]  /*6b10*/  IMAD.U32 R68, RZ, RZ, UR6 ;  /* 0x00000006ff447e24 */ /* 0x004fe2000f8e00ff */
[----:B------:R-:W-:Y:S01]  /*6b20*/  MOV R67, UR7 ;  /* 0x0000000700437c02 */ /* 0x000fe20008000f00 */
[--C-:B------:R-:W-:Y:S01]  /*6b30*/  IMAD R63, R63, -0x10, R64.reuse ;  /* 0xfffffff03f3f7824 */ /* 0x100fe200078e0240 */
[----:B------:R-:W-:Y:S01]  /*6b40*/  MOV R22, RZ ;  /* 0x000000ff00167202 */ /* 0x000fe20000000f00 */
[----:B------:R-:W-:Y:S01]  /*6b50*/  IMAD R62, R65, -0x10, R64 ;  /* 0xfffffff0413e7824 */ /* 0x000fe200078e0240 */
[----:B------:R-:W2:Y:S01]  /*6b60*/  LDCU.64 UR50, c[0x0][0x348] ;  /* 0x00006900ff3277ac */ /* 0x000ea20008000a00 */
[----:B------:R-:W1:Y:S01]  /*6b70*/  LDCU UR42, c[0x0][0xb0c] ;  /* 0x00016180ff2a77ac */ /* 0x000e620008000800 */
[----:B------:R-:W1:Y:S01]  /*6b80*/  LDCU UR38, c[0x0][0xb30] ;  /* 0x00016600ff2677ac */ /* 0x000e620008000800 */
[----:B------:R-:W1:Y:S01]  /*6b90*/  LDCU.64 UR56, c[0x0][0x888] ;  /* 0x00011100ff3877ac */ /* 0x000e620008000a00 */
[----:B------:R-:W1:Y:S01]  /*6ba0*/  LDCU.64 UR40, c[0x0][0xb28] ;  /* 0x00016500ff2877ac */ /* 0x000e620008000a00 */
[----:B------:R-:W1:Y:S01]  /*6bb0*/  LDCU.128 UR52, c[0x0][0xb10] ;  /* 0x00016200ff3477ac */ /* 0x000e620008000c00 */
[----:B------:R-:W1:Y:S01]  /*6bc0*/  LDCU UR58, c[0x0][0x374] ;  /* 0x00006e80ff3a77ac */ /* 0x000e620008000800 */
[----:B------:R-:W-:Y:S01]  /*6bd0*/  UMOV UR49, URZ ;  /* 0x000000ff00317c82 */ /* 0x000fe20008000000 */
[----:B------:R-:W-:Y:S01]  /*6be0*/  UMOV UR48, URZ ;  /* 0x000000ff00307c82 */ /* 0x000fe20008000000 */
[----:B-1234-:R-:W-:-:S07]  /*6bf0*/  IMAD.IADD R23, R0, 0x1, R23 ;  /* 0x0000000100177824 */ /* 0x01efce00078e0217 */
.L_x_182:
[----:B------:R-:W-:Y:S02]  /*6c00*/  LEA R3, R58, UR43, 0x3 ;  /* 0x0000002b3a037c11 */ /* 0x000fe4000f8e18ff */
[----:B------:R-:W-:Y:S02]  /*6c10*/  SHF.L.U32 R0, R60, 0x1f, RZ ;  /* 0x0000001f3c007819 */ /* 0x000fe400000006ff */
[----:B-1----:R-:W-:Y:S02]  /*6c20*/  LEA R4, R58, UR43, 0x4 ;  /* 0x0000002b3a047c11 */ /* 0x002fe4000f8e20ff */
[----:B------:R-:W1:Y:S02]  /*6c30*/  SYNCS.PHASECHK.TRANS64.TRYWAIT P0, [R3+URZ+0x70], R0 ;  /* 0x00007000030075a7 */ /* 0x000e6400080011ff */
[----:B-1----:R-:W-:Y:S05]  /*6c40*/  @!P0 BRA `(.L_x_107) ;  /* 0x0000005800a88947 */ /* 0x002fea0003800000 */
.L_x_237:
[----:B------:R-:W2:Y:S01]  /*6c50*/  LDS.128 R4, [R4+0x100] ;  /* 0x0001000004047984 */ /* 0x000ea20000000c00 */
[----:B------:R-:W-:Y:S01]  /*6c60*/  UISETP.GE.AND UP0, UPT, UR39, 0x1, UPT ;  /* 0x000000012700788c */ /* 0x000fe2000bf06270 */
[----:B------:R-:W-:Y:S01]  /*6c70*/  @!PT LDS RZ, [RZ] ;  /* 0x00000000fffff984 */ /* 0x000fe20000000800 */
[----:B------:R-:W-:Y:S01]  /*6c80*/  @!PT LDS RZ, [RZ] ;  /* 0x00000000fffff984 */ /* 0x000fe20000000800 */
[----:B------:R-:W-:Y:S01]  /*6c90*/  @!PT LDS RZ, [RZ] ;  /* 0x00000000fffff984 */ /* 0x000fe20000000800 */
[----:B------:R-:W-:Y:S01]  /*6ca0*/  @!PT LDS RZ, [RZ] ;  /* 0x00000000fffff984 */ /* 0x000fe20000000800 */
[----:B------:R3:W-:Y:S06]  /*6cb0*/  MEMBAR.ALL.CTA ;  /* 0x0000000000007992 */ /* 0x0007ec0000008000 */
[----:B---3--:R-:W3:Y:S01]  /*6cc0*/  FENCE.VIEW.ASYNC.S ;  /* 0x00000000000073c6 */ /* 0x008ee20000000000 */
[----:B--2---:R-:W-:Y:S11]  /*6cd0*/  LOP3.LUT P0, RZ, R6, 0x1, RZ, 0xc0, !PT ;  /* 0x0000000106ff7812 */ /* 0x004ff6000780c0ff */
[----:B------:R-:W-:Y:S02]  /*6ce0*/  @!UPT UIADD3 URZ, UPT, UPT, URZ, URZ, URZ ;  /* 0x000000fffffff290 */ /* 0x000fe4000fffe0ff */
[----:B---3--:R-:W-:Y:S01]  /*6cf0*/  VOTEU.ANY UP1, P0 ;  /* 0x0000000000ff7886 */ /* 0x008fe20000020100 */
[----:B------:R-:W-:Y:S01]  /*6d00*/  PLOP3.LUT P0, PT, PT, PT, UP1, 0x80, 0x8 ;  /* 0x000000000008781c */ /* 0x000fe20003f0f018 */
[----:B------:R-:W-:Y:S11]  /*6d10*/  UP2UR UR63, UPR, URZ, 0x2 ;  /* 0x00000002ff3f7883 */ /* 0x000ff60008000000 */
[----:B------:R-:W-:Y:S01]  /*6d20*/  @!UPT UIADD3 URZ, UPT, UPT, URZ, URZ, URZ ;  /* 0x000000fffffff290 */ /* 0x000fe2000fffe0ff */
[----:B-1----:R-:W-:Y:S02]  /*6d30*/  @P0 SHF.R.U32.HI R0, RZ, 0x10, R5 ;  /* 0x00000010ff000819 */ /* 0x002fe40000011605 */
        /* <DEDUP_REMOVED lines=12> */
[----:B------:R-:W2:Y:S01]  /*6e00*/  LDCU UR12, c[0x0][0xb20] ;  /* 0x00016400ff0c77ac */ /* 0x000ea20008000800 */
[----:B------:R-:W-:Y:S02]  /*6e10*/  UIMAD.WIDE.U32 UR4, UR58, UR55, URZ ;  /* 0x000000373a0472a5 */ /* 0x000fe4000f8e00ff */
[----:B------:R-:W-:Y:S02]  /*6e20*/  UIMAD.WIDE.U32 UR6, UR59, UR52, URZ ;  /* 0x000000343b0672a5 */ /* 0x000fe4000f8e00ff */
[----:B------:R-:W-:Y:S02]  /*6e30*/  UISETP.NE.AND UP0, UPT, UR54, 0x1, UPT ;  /* 0x000000013600788c */ /* 0x000fe4000bf05270 */
[----:B------:R-:W-:Y:S02]  /*6e40*/  UIMAD.WIDE.U32 UR8, UR36, UR55, URZ ;  /* 0x00000037240872a5 */ /* 0x000fe4000f8e00ff */
[----:B------:R-:W-:Y:S02]  /*6e50*/  UIMAD.WIDE.U32 UR10, UR37, UR52, URZ ;  /* 0x00000034250a72a5 */ /* 0x000fe4000f8e00ff */
[----:B------:R-:W-:Y:S02]  /*6e60*/  UISETP.NE.AND UP1, UPT, UR42, 0x1, UPT ;  /* 0x000000012a00788c */ /* 0x000fe4000bf25270 */
[----:B------:R-:W-:Y:S01]  /*6e70*/  UISETP.NE.AND UP2, UPT, UR39, 0x1, UPT ;  /* 0x000000012700788c */ /* 0x000fe2000bf45270 */
[----:B------:R-:W-:Y:S02]  /*6e80*/  UMOV UR4, UR5 ;  /* 0x0000000500047c82 */ /* 0x000fe40008000000 */
[----:B--2---:R-:W-:Y:S03]  /*6e90*/  USHF.R.U32.HI UR5, URZ, UR12, UR4 ;  /* 0x0000000cff057299 */ /* 0x004fe60008011604 */
[----:B------:R-:W-:Y:S02]  /*6ea0*/  UMOV UR4, UR7 ;  /* 0x0000000700047c82 */ /* 0x000fe40008000000 */
[----:B------:R-:W-:Y:S02]  /*6eb0*/  USHF.R.U32.HI UR7, URZ, UR53, UR4 ;  /* 0x00000035ff077299 */ /* 0x000fe40008011604 */
[----:B------:R-:W-:Y:S02]  /*6ec0*/  USEL UR4, UR58, UR5, !UP0 ;  /* 0x000000053a047287 */ /* 0x000fe4000c000000 */
[----:B------:R-:W-:Y:S01]  /*6ed0*/  USEL UR7, UR59, UR7, !UP1 ;  /* 0x000000073b077287 */ /* 0x000fe2000c800000 */
[----:B------:R-:W-:Y:S01]  /*6ee0*/  UMOV UR5, UR9 ;  /* 0x0000000900057c82 */ /* 0x000fe20008000000 */
[----:B------:R-:W-:Y:S02]  /*6ef0*/  UIMAD.WIDE.U32 UR8, UR4, UR40, URZ ;  /* 0x00000028040872a5 */ /* 0x000fe4000f8e00ff */
[----:B------:R-:W-:Y:S03]  /*6f00*/  USHF.R.U32.HI UR6, URZ, UR12, UR5 ;  /* 0x0000000cff067299 */ /* 0x000fe60008011605 */
[----:B------:R-:W-:Y:S01]  /*6f10*/  UMOV UR5, UR11 ;  /* 0x0000000b00057c82 */ /* 0x000fe20008000000 */
[----:B------:R-:W-:Y:S02]  /*6f20*/  UIMAD.WIDE.U32 UR10, UR7, UR40, URZ ;  /* 0x00000028070a72a5 */ /* 0x000fe4000f8e00ff */
[----:B------:R-:W-:Y:S02]  /*6f30*/  USHF.R.U32.HI UR12, URZ, UR53, UR5 ;  /* 0x00000035ff0c7299 */ /* 0x000fe40008011605 */
[----:B------:R-:W-:Y:S01]  /*6f40*/  USEL UR6, UR36, UR6, !UP0 ;  /* 0x0000000624067287 */ /* 0x000fe2000c000000 */
[----:B------:R-:W-:Y:S02]  /*6f50*/  UMOV UR5, UR9 ;  /* 0x0000000900057c82 */ /* 0x000fe40008000000 */
[----:B------:R-:W-:Y:S01]  /*6f60*/  UMOV UR10, UR11 ;  /* 0x0000000b000a7c82 */ /* 0x000fe20008000000 */
[----:B------:R-:W-:Y:S02]  /*6f70*/  @UP2 USHF.R.U32.HI UR4, URZ, UR41, UR5 ;  /* 0x00000029ff042299 */ /* 0x000fe40008011605 */
[----:B------:R-:W-:Y:S02]  /*6f80*/  @UP2 USHF.R.U32.HI UR7, URZ, UR41, UR10 ;  /* 0x00000029ff072299 */ /* 0x000fe4000801160a */
[----:B------:R-:W-:Y:S02]  /*6f90*/  UIMAD UR4, UR39, UR4, URZ ;  /* 0x00000004270472a4 */ /* 0x000fe4000f8e02ff */
[----:B------:R-:W-:Y:S02]  /*6fa0*/  UIMAD.WIDE.U32 UR10, UR6, UR40, URZ ;  /* 0x00000028060a72a5 */ /* 0x000fe4000f8e00ff */
[----:B------:R-:W-:Y:S02]  /*6fb0*/  USEL UR5, UR37, UR12, !UP1 ;  /* 0x0000000c25057287 */ /* 0x000fe4000c800000 */
[----:B------:R-:W-:Y:S02]  /*6fc0*/  UIMAD UR8, UR39, UR7, URZ ;  /* 0x00000007270872a4 */ /* 0x000fe4000f8e02ff */
[----:B------:R-:W-:Y:S03]  /*6fd0*/  UISETP.GE.AND UP0, UPT, UR6, UR4, UPT ;  /* 0x000000040600728c */ /* 0x000fe6000bf06270 */
[----:B------:R-:W-:Y:S01]  /*6fe0*/  UMOV UR4, UR11 ;  /* 0x0000000b00047c82 */ /* 0x000fe20008000000 */
[----:B------:R-:W-:Y:S02]  /*6ff0*/  UISETP.GE.OR UP0, UPT, UR5, UR8, UP0 ;  /* 0x000000080500728c */ /* 0x000fe40008706670 */
[----:B------:R-:W-:Y:S02]  /*7000*/  USHF.R.U32.HI UR4, URZ, UR41, UR4 ;  /* 0x00000029ff047299 */ /* 0x000fe40008011604 */
[----:B------:R-:W-:Y:S02]  /*7010*/  UIMAD.WIDE.U32 UR8, UR5, UR40, URZ ;  /* 0x00000028050872a5 */ /* 0x000fe4000f8e00ff */
[----:B------:R-:W-:Y:S02]  /*7020*/  USEL UR11, UR6, UR4, !UP2 ;  /* 0x00000004060b7287 */ /* 0x000fe4000d000000 */
[----:B------:R-:W-:Y:S02]  /*7030*/  UIADD3 UR8, UPT, UPT, -UR5, URZ, URZ ;  /* 0x000000ff05087290 */ /* 0x000fe4000fffe1ff */
[----:B------:R-:W-:Y:S01]  /*7040*/  UIADD3 UR10, UPT, UPT, -UR11, URZ, URZ ;  /* 0x000000ff0b0a7290 */ /* 0x000fe2000fffe1ff */
[----:B------:R-:W-:Y:S01]  /*7050*/  @!UP0 UMOV UR4, UR9 ;  /* 0x0000000900048c82 */ /* 0x000fe20008000000 */
[----:B------:R-:W-:Y:S02]  /*7060*/  UIADD3 UR9, UPT, UPT, -UR6, URZ, URZ ;  /* 0x000000ff06097290 */ /* 0x000fe4000fffe1ff */
[----:B------:R-:W-:Y:S02]  /*7070*/  @!UP0 USHF.R.U32.HI UR4, URZ, UR41, UR4 ;  /* 0x00000029ff048299 */ /* 0x000fe40008011604 */
[----:B------:R-:W-:Y:S02]  /*7080*/  UIMAD UR10, UR39, UR10, UR6 ;  /* 0x0000000a270a72a4 */ /* 0x000fe4000f8e0206 */
[----:B------:R-:W-:Y:S04]  /*7090*/  @!UP0 USEL UR4, UR5, UR4, !UP2 ;  /* 0x0000000405048287 */ /* 0x000fe8000d000000 */
[----:B------:R-:W-:Y:S02]  /*70a0*/  @!UP0 UIMAD UR10, UR7, UR10, UR4 ;  /* 0x0000000a070a82a4 */ /* 0x000fe4000f8e0204 */
[----:B------:R-:W-:Y:S02]  /*70b0*/  @!UP0 UIADD3 UR11, UPT, UPT, UR11, -UR4, URZ ;  /* 0x800000040b0b8290 */ /* 0x000fe4000fffe0ff */
[----:B------:R-:W-:Y:S02]  /*70c0*/  UIMAD UR7, UR42, UR8, UR37 ;  /* 0x000000082a0772a4 */ /* 0x000fe4000f8e0225 */
[----:B------:R-:W-:Y:S02]  /*70d0*/  @!UP0 UIMAD UR6, UR11, UR39, UR5 ;  /* 0x000000270b0682a4 */ /* 0x000fe4000f8e0205 */
[----:B------:R-:W-:Y:S01]  /*70e0*/  UIMAD UR4, UR54, UR9, UR36 ;  /* 0x00000009360472a4 */ /* 0x000fe2000f8e0224 */
[----:B------:R-:W-:Y:S02]  /*70f0*/  @!UP0 UMOV UR5, UR10 ;  /* 0x0000000a00058c82 */ /* 0x000fe40008000000 */
[----:B------:R-:W-:Y:S02]  /*7100*/  UIMAD UR37, UR5, UR42, UR7 ;  /* 0x0000002a052572a4 */ /* 0x000fe4000f8e0207 */
[----:B------:R-:W-:Y:S11]  /*7110*/  UIMAD UR36, UR6, UR54, UR4 ;  /* 0x00000036062472a4 */ /* 0x000ff6000f8e0204 */
[----:B------:R-:W-:Y:S01]  /*7120*/  @!UPT UIADD3 URZ, UPT, UPT, URZ, URZ, URZ ;  /* 0x000000fffffff290 */ /* 0x000fe2000fffe0ff */
.L_x_108:
[----:B------:R-:W-:Y:S01]  /*7130*/  UISETP.NE.AND UP0, UPT, UR38, 0x1, UPT ;  /* 0x000000012600788c */ /* 0x000fe2000bf05270 */
[----:B------:R-:W-:Y:S01]  /*7140*/  LOP3.LUT P0, RZ, R56, 0x1b0, RZ, 0xc0, !PT ;  /* 0x000001b038ff7812 */ /* 0x000fe2000780c0ff */
[----:B------:R-:W-:Y:S01]  /*7150*/  USHF.L.U32 UR46, UR26, 0x6, URZ ;  /* 0x000000061a2e7899 */ /* 0x000fe200080006ff */
[----:B------:R-:W-:Y:S01]  /*7160*/  BSSY.RECONVERGENT B6, `(.L_x_109) ;  /* 0x0000034000067945 */ /* 0x000fe20003800200 */
[----:B------:R-:W-:Y:S01]  /*7170*/  USHF.L.U32 UR45, UR27, 0x8, URZ ;  /* 0x000000081b2d7899 */ /* 0x000fe200080006ff */
[----:B------:R-:W-:Y:S06]  /*7180*/  IADD3 R58, PT, PT, R58, 0x1, RZ ;  /* 0x000000013a3a7810 */ /* 0x000fec0007ffe0ff */
[----:B------:R-:W2:Y:S01]  /*7190*/  @!UP0 LDCU.128 UR12, c[0x0][0xb10] ;  /* 0x00016200ff0c87ac */ /* 0x000ea20008000c00 */
[----:B------:R-:W3:Y:S01]  /*71a0*/  @!UP0 LDCU UR5, c[0x0][0xb0c] ;  /* 0x00016180ff0587ac */ /* 0x000ee20008000800 */
[----:B------:R-:W4:Y:S01]  /*71b0*/  @!UP0 LDCU UR10, c[0x0][0xb20] ;  /* 0x00016400ff0a87ac */ /* 0x000f220008000800 */
[----:B--2---:R-:W-:Y:S02]  /*71c0*/  UIMAD.WIDE.U32 UR8, UR37, UR12, URZ ;  /* 0x0000000c250872a5 */ /* 0x004fe4000f8e00ff */
[----:B------:R-:W-:Y:S02]  /*71d0*/  UIMAD.WIDE.U32 UR6, UR36, UR15, URZ ;  /* 0x0000000f240672a5 */ /* 0x000fe4000f8e00ff */
[----:B------:R-:W-:Y:S03]  /*71e0*/  @!UP0 UISETP.NE.AND UP1, UPT, UR14, 0x1, UPT ;  /* 0x000000010e00888c */ /* 0x000fe6000bf25270 */
[----:B------:R-:W-:Y:S01]  /*71f0*/  @!UP0 UMOV UR4, UR9 ;  /* 0x0000000900048c82 */ /* 0x000fe20008000000 */
[----:B---3--:R-:W-:Y:S02]  /*7200*/  @!UP0 UISETP.NE.AND UP2, UPT, UR5, 0x1, UPT ;  /* 0x000000010500888c */ /* 0x008fe4000bf45270 */
[----:B------:R-:W-:Y:S01]  /*7210*/  @!UP0 USHF.R.U32.HI UR4, URZ, UR13, UR4 ;  /* 0x0000000dff048299 */ /* 0x000fe20008011604 */
[----:B------:R-:W-:Y:S02]  /*7220*/  @!UP0 UMOV UR6, UR7 ;  /* 0x0000000700068c82 */ /* 0x000fe40008000000 */
[----:B----4-:R-:W-:Y:S02]  /*7230*/  @!UP0 USHF.R.U32.HI UR6, URZ, UR10, UR6 ;  /* 0x0000000aff068299 */ /* 0x010fe40008011606 */
[----:B------:R-:W-:Y:S02]  /*7240*/  @!UP0 USEL UR7, UR37, UR4, !UP2 ;  /* 0x0000000425078287 */ /* 0x000fe4000d000000 */
[----:B------:R-:W-:Y:S04]  /*7250*/  @!UP0 USEL UR6, UR36, UR6, !UP1 ;  /* 0x0000000624068287 */ /* 0x000fe8000c800000 */
[----:B------:R-:W-:Y:S02]  /*7260*/  @!UP0 UIADD3 UR4, UPT, UPT, -UR7, UR6, URZ ;  /* 0x0000000607048290 */ /* 0x000fe4000fffe1ff */
[----:B------:R-:W-:Y:S02]  /*7270*/  @!UP0 UIADD3 UR6, UPT, UPT, UR7, -UR6, URZ ;  /* 0x8000000607068290 */ /* 0x000fe4000fffe0ff */
[----:B------:R-:W-:Y:S02]  /*7280*/  @!UP0 UIMAD UR37, UR4, UR5, UR37 ;  /* 0x00000005042582a4 */ /* 0x000fe4000f8e0225 */
[----:B------:R-:W-:Y:S01]  /*7290*/  @!UP0 UIMAD UR36, UR6, UR14, UR36 ;  /* 0x0000000e062482a4 */ /* 0x000fe2000f8e0224 */
[----:B------:R-:W-:Y:S11]  /*72a0*/  @!P0 BRA `(.L_x_110) ;  /* 0x00000000007c8947 */ /* 0x000ff60003800000 */
[----:B------:R-:W2:Y:S01]  /*72b0*/  LDCU.64 UR8, c[0x4][0x80] ;  /* 0x01001000ff0877ac */ /* 0x000ea20008000a00 */
[----:B------:R-:W-:Y:S01]  /*72c0*/  MOV R2, 0x0 ;  /* 0x0000000000027802 */ /* 0x000fe20000000f00 */
[----:B------:R-:W-:Y:S02]  /*72d0*/  HFMA2 R12, -RZ, RZ, 0, 5.9604644775390625e-08 ;  /* 0x00000001ff0c7431 */ /* 0x000fe400000001ff */
[----:B------:R-:W-:Y:S01]  /*72e0*/  IMAD.MOV.U32 R8, RZ, RZ, 0x70 ;  /* 0x00000070ff087424 */ /* 0x000fe200078e00ff */
[----:B------:R3:W4:Y:S01]  /*72f0*/  LDC.64 R14, c[0x4][R2] ;  /* 0x01000000020e7b82 */ /* 0x0007220000000a00 */
[----:B------:R-:W1:Y:S01]  /*7300*/  LDCU.64 UR6, c[0x4][0x88] ;  /* 0x01001100ff0677ac */ /* 0x000e620008000a00 */
[----:B------:R-:W-:Y:S01]  /*7310*/  IMAD.MOV.U32 R13, RZ, RZ, RZ ;  /* 0x000000ffff0d7224 */ /* 0x000fe200078e00ff */
[----:B------:R-:W1:Y:S01]  /*7320*/  LDCU.64 UR4, c[0x4][0x8] ;  /* 0x01000100ff0477ac */ /* 0x000e620008000a00 */
[----:B--2---:R-:W-:Y:S01]  /*7330*/  MOV R5, UR9 ;  /* 0x0000000900057c02 */ /* 0x004fe20008000f00 */
[----:B------:R-:W-:Y:S01]  /*7340*/  IMAD.U32 R4, RZ, RZ, UR8 ;  /* 0x00000008ff047e24 */ /* 0x000fe2000f8e00ff */
[----:B-1----:R-:W-:Y:S01]  /*7350*/  MOV R7, UR7 ;  /* 0x0000000700077c02 */ /* 0x002fe20008000f00 */
[----:B------:R-:W-:Y:S01]  /*7360*/  IMAD.U32 R6, RZ, RZ, UR6 ;  /* 0x00000006ff067e24 */ /* 0x000fe2000f8e00ff */
[----:B------:R-:W-:Y:S01]  /*7370*/  MOV R11, UR5 ;  /* 0x00000005000b7c02 */ /* 0x000fe20008000f00 */
[----:B------:R-:W-:Y:S02]  /*7380*/  IMAD.U32 R10, RZ, RZ, UR4 ;  /* 0x00000004ff0a7e24 */ /* 0x000fe4000f8e00ff */
[----:B------:R-:W-:Y:S07]  /*7390*/  LEPC R20, `(.L_x_111) ;  /* 0x000000001014794e */ /* 0x000fee0000000000 */
[----:B---345:R-:W-:Y:S05]  /*73a0*/  CALL.ABS.NOINC R14 ;  /* 0x000000000e007343 */ /* 0x038fea0003c00000 */
.L_x_111:
[----:B------:R-:W1:Y:S01]  /*73b0*/  LDCU.64 UR8, c[0x4][0x80] ;  /* 0x01001000ff0877ac */ /* 0x000e620008000a00 */
[----:B------:R-:W2:Y:S01]  /*73c0*/  LDC.64 R2, c[0x4][R2] ;  /* 0x0100000002027b82 */ /* 0x000ea20000000a00 */
[----:B------:R-:W-:Y:S02]  /*73d0*/  HFMA2 R12, -RZ, RZ, 0, 5.9604644775390625e-08 ;  /* 0x00000001ff0c7431 */ /* 0x000fe400000001ff */
[----:B------:R-:W-:Y:S02]  /*73e0*/  IMAD.MOV.U32 R8, RZ, RZ, 0x70 ;  /* 0x00000070ff087424 */ /* 0x000fe400078e00ff */
[----:B------:R-:W-:Y:S01]  /*73f0*/  IMAD.MOV.U32 R13, RZ, RZ, RZ ;  /* 0x000000ffff0d7224 */ /* 0x000fe200078e00ff */
[----:B------:R-:W3:Y:S01]  /*7400*/  LDCU.64 UR6, c[0x4][0x88] ;  /* 0x01001100ff0677ac */ /* 0x000ee20008000a00 */
[----:B------:R-:W4:Y:S01]  /*7410*/  LDCU.64 UR4, c[0x4][0x8] ;  /* 0x01000100ff0477ac */ /* 0x000f220008000a00 */
[----:B-1----:R-:W-:Y:S02]  /*7420*/  MOV R4, UR8 ;  /* 0x0000000800047c02 */ /* 0x002fe40008000f00 */
[----:B------:R-:W-:Y:S02]  /*7430*/  MOV R5, UR9 ;  /* 0x0000000900057c02 */ /* 0x000fe40008000f00 */
[----:B---3--:R-:W-:Y:S01]  /*7440*/  MOV R7, UR7 ;  /* 0x0000000700077c02 */ /* 0x008fe20008000f00 */
[----:B------:R-:W-:Y:S01]  /*7450*/  IMAD.U32 R6, RZ, RZ, UR6 ;  /* 0x00000006ff067e24 */ /* 0x000fe2000f8e00ff */
[----:B----4-:R-:W-:Y:S01]  /*7460*/  MOV R11, UR5 ;  /* 0x00000005000b7c02 */ /* 0x010fe20008000f00 */
[----:B------:R-:W-:Y:S02]  /*7470*/  IMAD.U32 R10, RZ, RZ, UR4 ;  /* 0x00000004ff0a7e24 */ /* 0x000fe4000f8e00ff */
[----:B------:R-:W-:Y:S07]  /*7480*/  LEPC R20, `(.L_x_110) ;  /* 0x000000001014794e */ /* 0x000fee0000000000 */
[----:B--2---:R-:W-:Y:S05]  /*7490*/  CALL.ABS.NOINC R2 ;  /* 0x0000000002007343 */ /* 0x004fea0003c00000 */
.L_x_110:
[----:B------:R-:W-:Y:S05]  /*74a0*/  BSYNC.RECONVERGENT B6 ;  /* 0x0000000000067941 */ /* 0x000fea0003800200 */
.L_x_109:
[----:B------:R-:W-:Y:S02]  /*74b0*/  R2UR UR6, R55 ;  /* 0x00000000370672ca */ /* 0x000fe400000e0000 */
[----:B------:R-:W-:Y:S02]  /*74c0*/  R2UR UR5, R68 ;  /* 0x00000000440572ca */ /* 0x000fe400000e0000 */
[----:B------:R-:W-:Y:S02]  /*74d0*/  R2UR UR4, R67 ;  /* 0x00000000430472ca */ /* 0x000fe400000e0000 */
[----:B------:R-:W-:Y:S02]  /*74e0*/  ISETP.NE.U32.AND P4, PT, R50, RZ, PT ;  /* 0x000000ff3200720c */ /* 0x000fe40003f85070 */
[----:B------:R-:W-:Y:S02]  /*74f0*/  ISETP.NE.U32.AND P2, PT, RZ, UR56, PT ;  /* 0x00000038ff007c0c */ /* 0x000fe4000bf45070 */
[----:B------:R-:W-:Y:S02]  /*7500*/  ISETP.NE.AND.EX P4, PT, R51, RZ, PT, P4 ;  /* 0x000000ff3300720c */ /* 0x000fe40003f85340 */
[----:B------:R-:W-:Y:S01]  /*7510*/  ISETP.NE.AND.EX P2, PT, RZ, UR57, PT, P2 ;  /* 0x00000039ff007c0c */ /* 0x000fe2000bf45320 */
[----:B------:R-:W-:Y:S02]  /*7520*/  UISETP.NE.AND UP2, UPT, UR6, URZ, UPT ;  /* 0x000000ff0600728c */ /* 0x000fe4000bf45270 */
[----:B------:R-:W-:Y:S04]  /*7530*/  UISETP.NE.U32.AND UP0, UPT, UR5, URZ, UPT ;  /* 0x000000ff0500728c */ /* 0x000fe8000bf05070 */
[----:B------:R-:W-:Y:S01]  /*7540*/  UISETP.NE.AND.EX UP1, UPT, UR4, URZ, UPT, UP0 ;  /* 0x000000ff0400728c */ /* 0x000fe2000bf25300 */
[----:B------:R-:W-:Y:S01]  /*7550*/  PLOP3.LUT P1, PT, PT, PT, UP2, 0x80, 0x8 ;  /* 0x000000000008781c */ /* 0x000fe20003f2f028 */
[----:B------:R-:W-:Y:S03]  /*7560*/  UPLOP3.LUT UP0, UPT, UPT, UPT, UPT, 0x40, 0x4 ;  /* 0x000000000004789c */ /* 0x000fe60003f0e870 */
[----:B------:R-:W-:Y:S06]  /*7570*/  @UP2 UPLOP3.LUT UP0, UPT, UPT, UPT, UP1, 0x80, 0x8 ;  /* 0x000000000008289c */ /* 0x000fec0003f0f010 */
[----:B------:R-:W-:Y:S01]  /*7580*/  PLOP3.LUT P0, PT, PT, PT, UP0, 0x80, 0x8 ;  /* 0x000000000008781c */ /* 0x000fe20003f0f008 */
[----:B------:R-:W-:Y:S01]  /*7590*/  @!UPT UIADD3 URZ, UPT, UPT, URZ, URZ, URZ ;  /* 0x000000fffffff290 */ /* 0x000fe2000fffe0ff */
[----:B------:R-:W-:Y:S11]  /*75a0*/  BRA.U !UP1, `(.L_x_112) ;  /* 0x0000000109407547 */ /* 0x000ff6000b800000 */
[----:B------:R-:W-:Y:S01]  /*75b0*/  UISETP.NE.U32.AND UP0, UPT, UR56, URZ, UPT ;  /* 0x000000ff3800728c */ /* 0x000fe2000bf05070 */
[----:B------:R-:W-:Y:S01]  /*75c0*/  R2UR UR6, R68 ;  /* 0x00000000440672ca */ /* 0x000fe200000e0000 */
[----:B------:R-:W2:Y:S01]  /*75d0*/  LDCU.64 UR8, c[0x0][0x358] ;  /* 0x00006b00ff0877ac */ /* 0x000ea20008000a00 */
[----:B------:R-:W-:Y:S02]  /*75e0*/  HFMA2 R26, -RZ, RZ, 0, 5.9604644775390625e-08 ;  /* 0x00000001ff1a7431 */ /* 0x000fe400000001ff */
[----:B-1----:R-:W-:Y:S01]  /*75f0*/  IMAD.MOV.U32 R0, RZ, RZ, 0x1 ;  /* 0x00000001ff007424 */ /* 0x002fe200078e00ff */
[----:B------:R-:W-:Y:S06]  /*7600*/  UISETP.NE.AND.EX UP0, UPT, UR57, URZ, UPT, UP0 ;  /* 0x000000ff3900728c */ /* 0x000fec000bf05300 */
[----:B------:R-:W-:Y:S05]  /*7610*/  PLOP3.LUT P3, PT, PT, PT, UP0, 0x80, 0x8 ;  /* 0x000000000008781c */ /* 0x000fea0003f6f008 */
[----:B------:R-:W1:Y:S01]  /*7620*/  @UP0 LDCU.64 UR4, c[0x0][0x888] ;  /* 0x00011100ff0407ac */ /* 0x000e620008000a00 */
[----:B------:R-:W-:Y:S07]  /*7630*/  @UP0 UIMAD UR6, UR60, UR6, URZ ;  /* 0x000000063c0602a4 */ /* 0x000fee000f8e02ff */
[----:B------:R-:W-:Y:S01]  /*7640*/  @!P3 PRMT R26, R0, 0x7610, R26 ;  /* 0x00007610001ab816 */ /* 0x000fe2000000001a */
[----:B-1----:R-:W-:Y:S06]  /*7650*/  @UP0 UIMAD.WIDE UR4, UR6, 0x4, UR4 ;  /* 0x00000004060408a5 */ /* 0x002fec000f8e0204 */
[----:B------:R-:W-:Y:S02]  /*7660*/  IMAD.U32 R2, RZ, RZ, UR4 ;  /* 0x00000004ff027e24 */ /* 0x000fe4000f8e00ff */
[----:B------:R-:W-:Y:S03]  /*7670*/  IMAD.U32 R3, RZ, RZ, UR5 ;  /* 0x00000005ff037e24 */ /* 0x000fe6000f8e00ff */
[----:B------:R-:W1:Y:S02]  /*7680*/  @!UP0 LDCU UR4, c[0x0][0x880] ;  /* 0x00011000ff0487ac */ /* 0x000e640008000800 */
[----:B--2--5:R2:W5:Y:S02]  /*7690*/  @P3 LDG.E R27, desc[UR8][R2.64] ;  /* 0x00000008021b3981 */ /* 0x024564000c1e1900 */
[----:B-12---:R-:W-:Y:S02]  /*76a0*/  @!P3 MOV R27, UR4 ;  /* 0x00000004001bbc02 */ /* 0x006fe40008000f00 */
.L_x_112:
[----:B------:R-:W-:Y:S05]  /*76b0*/  @!P4 BRA `(.L_x_113) ;  /* 0x000000000024c947 */ /* 0x000fea0003800000 */
[----:B------:R-:W-:Y:S01]  /*76c0*/  ISETP.NE.U32.AND P3, PT, R48, RZ, PT ;  /* 0x000000ff3000720c */ /* 0x000fe20003f65070 */
[----:B------:R-:W2:Y:S03]  /*76d0*/  LDCU.64 UR4, c[0x0][0x358] ;  /* 0x00006b00ff0477ac */ /* 0x000ea60008000a00 */
[----:B------:R-:W-:Y:S11]  /*76e0*/  ISETP.NE.AND.EX P3, PT, R49, RZ, PT, P3 ;  /* 0x000000ff3100720c */ /* 0x000ff60003f65330 */
[----:B------:R-:W-:Y:S02]  /*76f0*/  @!UPT UIADD3 URZ, UPT, UPT, URZ, URZ, URZ ;  /* 0x000000fffffff290 */ /* 0x000fe4000fffe0ff */
[----:B------:R-:W3:Y:S01]  /*7700*/  @P3 LDC.64 R2, c[0x0][0x8a8] ;  /* 0x00022a00ff023b82 */ /* 0x000ee20000000a00 */
[----:B-1----:R-:W-:Y:S04]  /*7710*/  @P3 IMAD R0, R50, UR60, RZ ;  /* 0x0000003c32003c24 */ /* 0x002fe8000f8e02ff */
[----:B---3--:R-:W-:Y:S05]  /*7720*/  @P3 IMAD.WIDE R2, R0, 0x4, R2 ;  /* 0x0000000400023825 */ /* 0x008fea00078e0202 */
[----:B--2--5:R2:W5:Y:S02]  /*7730*/  @P3 LDG.E R24, desc[UR4][R2.64] ;  /* 0x0000000402183981 */ /* 0x024564000c1e1900 */
[----:B--2---:R-:W3:Y:S02]  /*7740*/  @!P3 LDC R24, c[0x0][0x8a0] ;  /* 0x00022800ff18bb82 */ /* 0x004ee40000000800 */
.L_x_113:
[----:B-----5:R-:W-:Y:S01]  /*7750*/  FSETP.NEU.AND P3, PT, R27, RZ, PT ;  /* 0x000000ff1b00720b */ /* 0x020fe20003f6d000 */
[----:B------:R-:W-:Y:S01]  /*7760*/  BSSY B1, `(.L_x_114) ;  /* 0x0000038000017945 */ /* 0x000fe20003800000 */
[----:B------:R-:W-:Y:S01]  /*7770*/  SEL R3, RZ, 0xffffffff, P2 ;  /* 0xffffffffff037807 */ /* 0x000fe20001000000 */
[----:B------:R-:W-:Y:S01]  /*7780*/  IMAD.MOV.U32 R72, RZ, RZ, 0x1 ;  /* 0x00000001ff487424 */ /* 0x000fe200078e00ff */
[----:B------:R-:W-:Y:S01]  /*7790*/  @P1 LOP3.LUT P2, RZ, R26, 0xff, RZ, 0xc0, !PT ;  /* 0x000000ff1aff1812 */ /* 0x000fe2000784c0ff */
[C---:B------:R-:W-:Y:S01]  /*77a0*/  IMAD R25, R22.reuse, 0x80, R23 ;  /* 0x0000008016197824 */ /* 0x040fe200078e0217 */
[----:B-1----:R-:W-:Y:S01]  /*77b0*/  @P1 SEL R0, RZ, 0xffffffff, P3 ;  /* 0xffffffffff001807 */ /* 0x002fe20001800000 */
[----:B------:R-:W-:Y:S01]  /*77c0*/  IMAD R59, R65, -0x10, R63 ;  /* 0xfffffff0413b7824 */ /* 0x000fe200078e023f */
[----:B------:R-:W-:Y:S01]  /*77d0*/  LEA R70, R22, UR43, 0x3 ;  /* 0x0000002b16467c11 */ /* 0x000fe2000f8e18ff */
[----:B------:R-:W-:Y:S01]  /*77e0*/  IMAD.MOV.U32 R71, RZ, RZ, RZ ;  /* 0x000000ffff477224 */ /* 0x000fe200078e00ff */
[C---:B------:R-:W-:Y:S02]  /*77f0*/  @P0 SEL R0, R3.reuse, R0, !P2 ;  /* 0x0000000003000207 */ /* 0x040fe40005000000 */
[----:B------:R-:W-:Y:S02]  /*7800*/  CS2R R46, SRZ ;  /* 0x00000000002e7805 */ /* 0x000fe4000001ff00 */
[----:B------:R-:W-:Y:S02]  /*7810*/  PLOP3.LUT P2, PT, PT, PT, UP1, 0x80, 0x8 ;  /* 0x000000000008781c */ /* 0x000fe40003f4f018 */
[----:B------:R-:W-:Y:S02]  /*7820*/  CS2R R44, SRZ ;  /* 0x00000000002c7805 */ /* 0x000fe4000001ff00 */
[----:B------:R-:W-:Y:S02]  /*7830*/  @P1 LOP3.LUT R0, R0, 0x1, RZ, 0xc0, !PT ;  /* 0x0000000100001812 */ /* 0x000fe400078ec0ff */
[----:B------:R-:W-:Y:S02]  /*7840*/  CS2R R42, SRZ ;  /* 0x00000000002a7805 */ /* 0x000fe4000001ff00 */
[----:B------:R-:W-:Y:S02]  /*7850*/  LOP3.LUT P4, R57, R26, 0xff, RZ, 0xc0, !PT ;  /* 0x000000ff1a397812 */ /* 0x000fe4000788c0ff */
[----:B------:R-:W-:Y:S02]  /*7860*/  CS2R R40, SRZ ;  /* 0x0000000000287805 */ /* 0x000fe4000001ff00 */
[----:B------:R-:W-:Y:S02]  /*7870*/  ISETP.NE.U32.OR P5, PT, R0, 0x1, !P1 ;  /* 0x000000010000780c */ /* 0x000fe40004fa5470 */
[----:B------:R-:W-:Y:S02]  /*7880*/  CS2R R38, SRZ ;  /* 0x0000000000267805 */ /* 0x000fe4000001ff00 */
[----:B------:R-:W-:Y:S02]  /*7890*/  SEL R2, RZ, 0xffffffff, P3 ;  /* 0xffffffffff027807 */ /* 0x000fe40001800000 */
[----:B------:R-:W-:Y:S02]  /*78a0*/  CS2R R36, SRZ ;  /* 0x0000000000247805 */ /* 0x000fe4000001ff00 */
[----:B------:R-:W-:Y:S02]  /*78b0*/  P2R R69, PR, RZ, 0x20 ;  /* 0x00000020ff457803 */ /* 0x000fe40000000000 */
[----:B------:R-:W-:Y:S02]  /*78c0*/  CS2R R34, SRZ ;  /* 0x0000000000227805 */ /* 0x000fe4000001ff00 */
[----:B------:R-:W-:Y:S02]  /*78d0*/  CS2R R32, SRZ ;  /* 0x0000000000207805 */ /* 0x000fe4000001ff00 */
[----:B------:R-:W-:Y:S04]  /*78e0*/  @P2 SEL R2, R3, R2, !P4 ;  /* 0x0000000203022207 */ /* 0x000fe80006000000 */
[----:B------:R-:W-:Y:S02]  /*78f0*/  LOP3.LUT R2, R2, 0x1, RZ, 0xc0, !PT ;  /* 0x0000000102027812 */ /* 0x000fe400078ec0ff */
[----:B------:R-:W-:Y:S02]  /*7900*/  @P5 SHF.L.U32 R0, RZ, 0x1f, RZ ;  /* 0x0000001fff005819 */ /* 0x000fe400000006ff */
[----:B------:R-:W-:Y:S02]  /*7910*/  ISETP.NE.U32.AND P2, PT, R2, 0x1, PT ;  /* 0x000000010200780c */ /* 0x000fe40003f45070 */
[----:B------:R1:W2:Y:S02]  /*7920*/  @P5 SYNCS.PHASECHK.TRANS64.TRYWAIT P1, [UR43+0x20], R0 ;  /* 0x00002000ff0055a7 */ /* 0x0002a4000802112b */
[----:B------:R-:W-:Y:S02]  /*7930*/  P2R R73, PR, RZ, 0x4 ;  /* 0x00000004ff497803 */ /* 0x000fe40000000000 */
[----:B-1----:R-:W-:Y:S04]  /*7940*/  SHF.L.U32 R0, R61, 0x1f, RZ ;  /* 0x0000001f3d007819 */ /* 0x002fe800000006ff */
[----:B------:R1:W4:Y:S01]  /*7950*/  SYNCS.PHASECHK.TRANS64.TRYWAIT P0, [R70+URZ+0x90], R0 ;  /* 0x00009000460075a7 */ /* 0x00032200080011ff */
[----:B--2---:R-:W-:Y:S01]  /*7960*/  @P5 SEL R72, RZ, 0x1, !P1 ;  /* 0x00000001ff485807 */ /* 0x004fe20004800000 */
[----:B-1----:R-:W-:Y:S06]  /*7970*/  @!P5 BRA `(.L_x_115) ;  /* 0x000000000058d947 */ /* 0x002fec0003800000 */
[----:B------:R-:W-:Y:S01]  /*7980*/  IMAD.MOV.U32 R46, RZ, RZ, RZ ;  /* 0x000000ffff2e7224 */ /* 0x000fe200078e00ff */
[----:B------:R-:W-:Y:S01]  /*7990*/  ISETP.NE.AND P1, PT, R72, RZ, PT ;  /* 0x000000ff4800720c */ /* 0x000fe20003f25270 */
[----:B------:R-:W-:Y:S01]  /*79a0*/  BSSY B0, `(.L_x_116) ;  /* 0x000000c000007945 */ /* 0x000fe20003800000 */
[----:B------:R-:W-:Y:S02]  /*79b0*/  CS2R R34, SRZ ;  /* 0x0000000000227805 */ /* 0x000fe4000001ff00 */
[----:B------:R-:W-:Y:S02]  /*79c0*/  CS2R R32, SRZ ;  /* 0x0000000000207805 */ /* 0x000fe4000001ff00 */
[----:B------:R-:W-:Y:S02]  /*79d0*/  CS2R R38, SRZ ;  /* 0x0000000000267805 */ /* 0x000fe4000001ff00 */
[----:B------:R-:W-:Y:S02]  /*79e0*/  CS2R R36, SRZ ;  /* 0x0000000000247805 */ /* 0x000fe4000001ff00 */
[----:B------:R-:W-:Y:S02]  /*79f0*/  CS2R R42, SRZ ;  /* 0x00000000002a7805 */ /* 0x000fe4000001ff00 */
[----:B------:R-:W-:Y:S02]  /*7a00*/  CS2R R40, SRZ ;  /* 0x0000000000287805 */ /* 0x000fe4000001ff00 */
[----:B------:R-:W-:Y:S01]  /*7a10*/  CS2R R44, SRZ ;  /* 0x00000000002c7805 */ /* 0x000fe2000001ff00 */
[----:B------:R-:W-:Y:S06]  /*7a20*/  @P1 BRA `(.L_x_117) ;  /* 0x00000000000c1947 */ /* 0x000fec0003800000 */
[----:B------:R-:W-:Y:S04]  /*7a30*/  SHF.L.U32 R3, RZ, 0x1f, RZ ;  /* 0x0000001fff037819 */ /* 0x000fe800000006ff */
[----:B------:R-:W1:Y:S02]  /*7a40*/  SYNCS.PHASECHK.TRANS64.TRYWAIT P1, [UR43+0x20], R3 ;  /* 0x00002003ff0075a7 */ /* 0x000e64000802112b */
[----:B-1----:R-:W-:Y:S05]  /*7a50*/  @!P1 BRA `(.L_x_118) ;  /* 0x0000004c00389947 */ /* 0x002fea0003800000 */
.L_x_117:
[----:B------:R-:W-:Y:S05]  /*7a60*/  BSYNC B0 ;  /* 0x0000000000007941 */ /* 0x000fea0003800000 */
.L_x_116:
[----:B------:R-:W-:Y:S01]  /*7a70*/  ISETP.NE.AND P1, PT, R73, RZ, PT ;  /* 0x000000ff4900720c */ /* 0x000fe20003f25270 */
[----:B------:R-:W-:Y:S11]  /*7a80*/  HFMA2 R71, -RZ, RZ, 0, 5.9604644775390625e-08 ;  /* 0x00000001ff477431 */ /* 0x000ff600000001ff */
[----:B------:R-:W-:Y:S01]  /*7a90*/  @!UPT UIADD3 URZ, UPT, UPT, URZ, URZ, URZ ;  /* 0x000000fffffff290 */ /* 0x000fe2000fffe0ff */
[----:B------:R2:W1:Y:S04]  /*7aa0*/  @P1 LDS.128 R32, [R64] ;  /* 0x0000000040201984 */ /* 0x0004680000000c00 */
[----:B------:R2:W1:Y:S04]  /*7ab0*/  @P1 LDS.128 R36, [R63+0x10] ;  /* 0x000010003f241984 */ /* 0x0004680000000c00 */
[----:B------:R2:W1:Y:S04]  /*7ac0*/  @P1 LDS.128 R40, [R62+0x20] ;  /* 0x000020003e281984 */ /* 0x0004680000000c00 */
[----:B------:R2:W1:Y:S02]  /*7ad0*/  @P1 LDS.128 R44, [R59+0x30] ;  /* 0x000030003b2c1984 */ /* 0x0004640000000c00 */
.L_x_115:
[----:B------:R-:W-:Y:S05]  /*7ae0*/  BSYNC B1 ;  /* 0x0000000000017941 */ /* 0x000fea0003800000 */
.L_x_114:
[----:B-1----:R-:W-:Y:S04]  /*7af0*/  SHF.R.U32.HI R2, RZ, 0x15, R25 ;  /* 0x00000015ff027819 */ /* 0x002fe80000011619 */
[----:B------:R-:W-:Y:S01]  /*7b00*/  LOP3.LUT P1, RZ, R2, 0x3, R52, 0x48, !PT ;  /* 0x0000000302ff7812 */ /* 0x000fe20007824834 */
[----:B------:R-:W-:Y:S01]  /*7b10*/  @!UPT UIADD3 URZ, UPT, UPT, URZ, URZ, URZ ;  /* 0x000000fffffff290 */ /* 0x000fe2000fffe0ff */
[----:B----4-:R-:W-:Y:S11]  /*7b20*/  @P0 BRA `(.L_x_119) ;  /* 0x0000000000080947 */ /* 0x010ff60003800000 */
[----:B------:R-:W1:Y:S02]  /*7b30*/  SYNCS.PHASECHK.TRANS64.TRYWAIT P0, [R70+URZ+0x90], R0 ;  /* 0x00009000460075a7 */ /* 0x000e6400080011ff */
[----:B-1----:R-:W-:Y:S05]  /*7b40*/  @!P0 BRA `(.L_x_120) ;  /* 0x0000004c00148947 */ /* 0x002fea0003800000 */
.L_x_119:
[----:B------:R-:W-:Y:S05]  /*7b50*/  @!P1 BRA `(.L_x_121) ;  /* 0x0000000000409947 */ /* 0x000fea0003800000 */
[----:B------:R-:W4:Y:S01]  /*7b60*/  LDCU.64 UR8, c[0x4][0x70] ;  /* 0x01000e00ff0877ac */ /* 0x000f220008000a00 */
[----:B------:R-:W-:Y:S01]  /*7b70*/  MOV R3, 0x0 ;  /* 0x0000000000037802 */ /* 0x000fe20000000f00 */
[----:B------:R-:W-:Y:S02]  /*7b80*/  HFMA2 R12, -RZ, RZ, 0, 5.9604644775390625e-08 ;  /* 0x00000001ff0c7431 */ /* 0x000fe400000001ff */
[----:B------:R-:W-:Y:S02]  /*7b90*/  IMAD.MOV.U32 R8, RZ, RZ, 0x192 ;  /* 0x00000192ff087424 */ /* 0x000fe400078e00ff */
[----:B------:R-:W-:Y:S01]  /*7ba0*/  IMAD.MOV.U32 R13, RZ, RZ, RZ ;  /* 0x000000ffff0d7224 */ /* 0x000fe200078e00ff */
[----:B------:R-:W5:Y:S01]  /*7bb0*/  LDCU.64 UR6, c[0x4][0x78] ;  /* 0x01000f00ff0677ac */ /* 0x000f620008000a00 */
[----:B------:R-:W1:Y:S01]  /*7bc0*/  LDC.64 R2, c[0x4][R3] ;  /* 0x0100000003027b82 */ /* 0x000e620000000a00 */
[----:B------:R-:W2:Y:S01]  /*7bd0*/  LDCU.64 UR4, c[0x4][0x10] ;  /* 0x01000200ff0477ac */ /* 0x000ea20008000a00 */
[----:B----4-:R-:W-:Y:S01]  /*7be0*/  MOV R5, UR9 ;  /* 0x0000000900057c02 */ /* 0x010fe20008000f00 */
[----:B------:R-:W-:Y:S01]  /*7bf0*/  IMAD.U32 R4, RZ, RZ, UR8 ;  /* 0x00000008ff047e24 */ /* 0x000fe2000f8e00ff */
[----:B-----5:R-:W-:Y:S01]  /*7c00*/  MOV R7, UR7 ;  /* 0x0000000700077c02 */ /* 0x020fe20008000f00 */
[----:B------:R-:W-:Y:S01]  /*7c10*/  IMAD.U32 R6, RZ, RZ, UR6 ;  /* 0x00000006ff067e24 */ /* 0x000fe2000f8e00ff */
[----:B--2---:R-:W-:Y:S01]  /*7c20*/  MOV R11, UR5 ;  /* 0x00000005000b7c02 */ /* 0x004fe20008000f00 */
[----:B------:R-:W-:Y:S02]  /*7c30*/  IMAD.U32 R10, RZ, RZ, UR4 ;  /* 0x00000004ff0a7e24 */ /* 0x000fe4000f8e00ff */
[----:B------:R-:W-:Y:S07]  /*7c40*/  LEPC R20, `(.L_x_121) ;  /* 0x000000001014794e */ /* 0x000fee0000000000 */
[----:B-1-3--:R-:W-:Y:S05]  /*7c50*/  CALL.ABS.NOINC R2 ;  /* 0x0000000002007343 */ /* 0x00afea0003c00000 */
.L_x_121:
[----:B------:R-:W-:Y:S05]  /*7c60*/  WARPSYNC.ALL ;  /* 0x0000000000007948 */ /* 0x000fea0003800000 */
[----:B------:R-:W-:Y:S01]  /*7c70*/  R2UR UR4, R25 ;  /* 0x00000000190472ca */ /* 0x000fe200000e0000 */
[----:B------:R-:W-:Y:S01]  /*7c80*/  BSSY.RECONVERGENT B0, `(.L_x_122) ;  /* 0x000003d000007945 */ /* 0x000fe20003800200 */
[----:B------:R-:W-:Y:S11]  /*7c90*/  ISETP.NE.AND P0, PT, R66, RZ, PT ;  /* 0x000000ff4200720c */ /* 0x000ff60003f05270 */
[----:B------:R-:W1:Y:S02]  /*7ca0*/  LDTM.x16 R4, tmem[UR4] ;  /* 0x00000004000479ee */ /* 0x000e640008240000 */
[C---:B-1-3--:R-:W-:Y:S01]  /*7cb0*/  FMUL R0, R24.reuse, R4 ;  /* 0x0000000418007220 */ /* 0x04afe20000400000 */
[C---:B------:R-:W-:Y:S01]  /*7cc0*/  FMUL R2, R24.reuse, R5 ;  /* 0x0000000518027220 */ /* 0x040fe20000400000 */
[C---:B------:R-:W-:Y:S01]  /*7cd0*/  FMUL R3, R24.reuse, R6 ;  /* 0x0000000618037220 */ /* 0x040fe20000400000 */
[C---:B------:R-:W-:Y:S01]  /*7ce0*/  FMUL R7, R24.reuse, R7 ;  /* 0x0000000718077220 */ /* 0x040fe20000400000 */
[C---:B------:R-:W-:Y:S01]  /*7cf0*/  FFMA R28, R27.reuse, R32, R0 ;  /* 0x000000201b1c7223 */ /* 0x040fe20000000000 */
        /* <DEDUP_REMOVED lines=10> */
[----:B------:R1:W-:Y:S01]  /*7da0*/  STS.128 [R64], R28 ;  /* 0x0000001c40007388 */ /* 0x0003e20000000c00 */
        /* <DEDUP_REMOVED lines=8> */
[----:B------:R1:W-:Y:S01]  /*7e30*/  STS.128 [R63+0x10], R4 ;  /* 0x000010043f007388 */ /* 0x0003e20000000c00 */
[C---:B------:R-:W-:Y:S01]  /*7e40*/  FMUL R13, R24.reuse, R17 ;  /* 0x00000011180d7220 */ /* 0x040fe20000400000 */
[C---:B------:R-:W-:Y:S01]  /*7e50*/  FFMA R10, R27.reuse, R42, R10 ;  /* 0x0000002a1b0a7223 */ /* 0x040fe2000000000a */
[C---:B------:R-:W-:Y:S01]  /*7e60*/  FMUL R14, R24.reuse, R18 ;  /* 0x00000012180e7220 */ /* 0x040fe20000400000 */
[C---:B------:R-:W-:Y:S01]  /*7e70*/  FFMA R11, R27.reuse, R43, R15 ;  /* 0x0000002b1b0b7223 */ /* 0x040fe2000000000f */
[----:B------:R-:W-:Y:S01]  /*7e80*/  FMUL R19, R24, R19 ;  /* 0x0000001318137220 */ /* 0x000fe20000400000 */
[C---:B------:R-:W-:Y:S01]  /*7e90*/  FFMA R12, R27.reuse, R44, R12 ;  /* 0x0000002c1b0c7223 */ /* 0x040fe2000000000c */
[C---:B------:R-:W-:Y:S01]  /*7ea0*/  FFMA R13, R27.reuse, R45, R13 ;  /* 0x0000002d1b0d7223 */ /* 0x040fe2000000000d */
[C---:B------:R-:W-:Y:S01]  /*7eb0*/  FFMA R14, R27.reuse, R46, R14 ;  /* 0x0000002e1b0e7223 */ /* 0x040fe2000000000e */
[----:B------:R1:W-:Y:S01]  /*7ec0*/  STS.128 [R62+0x20], R8 ;  /* 0x000020083e007388 */ /* 0x0003e20000000c00 */
[----:B------:R-:W-:Y:S05]  /*7ed0*/  FFMA R15, R27, R47, R19 ;  /* 0x0000002f1b0f7223 */ /* 0x000fea0000000013 */
[----:B------:R1:W-:Y:S01]  /*7ee0*/  STS.128 [R59+0x30], R12 ;  /* 0x0000300c3b007388 */ /* 0x0003e20000000c00 */
[----:B------:R-:W-:Y:S01]  /*7ef0*/  @!PT LDS RZ, [RZ] ;  /* 0x00000000fffff984 */ /* 0x000fe20000000800 */
[----:B------:R-:W-:Y:S01]  /*7f00*/  @!PT LDS RZ, [RZ] ;  /* 0x00000000fffff984 */ /* 0x000fe20000000800 */
[----:B------:R-:W-:Y:S01]  /*7f10*/  @!PT LDS RZ, [RZ] ;  /* 0x00000000fffff984 */ /* 0x000fe20000000800 */
[----:B------:R-:W-:Y:S01]  /*7f20*/  @!PT LDS RZ, [RZ] ;  /* 0x00000000fffff984 */ /* 0x000fe20000000800 */
[----:B------:R3:W-:Y:S06]  /*7f30*/  MEMBAR.ALL.CTA ;  /* 0x0000000000007992 */ /* 0x0007ec0000008000 */
[----:B---3--:R-:W3:Y:S02]  /*7f40*/  FENCE.VIEW.ASYNC.S ;  /* 0x00000000000073c6 */ /* 0x008ee40000000000 */
[----:B---3--:R-:W-:Y:S06]  /*7f50*/  BAR.SYNC.DEFER_BLOCKING 0x1, 0x80 ;  /* 0x0042000000007b1d */ /* 0x008fec0000010000 */
[----:B------:R-:W-:Y:S05]  /*7f60*/  @P0 BRA `(.L_x_123) ;  /* 0x0000000000380947 */ /* 0x000fea0003800000 */
[----:B------:R-:W-:Y:S01]  /*7f70*/  UIADD3 UR4, UPT, UPT, UR43, 0x200, URZ ;  /* 0x000002002b047890 */ /* 0x000fe2000fffe0ff */
[----:B------:R-:W-:Y:S01]  /*7f80*/  UMOV UR47, UR60 ;  /* 0x0000003c002f7c82 */ /* 0x000fe20008000000 */
[----:B------:R-:W-:Y:S02]  /*7f90*/  UIADD3 UR9, UPT, UPT, UR45, 0x80, URZ ;  /* 0x000000802d097890 */ /* 0x000fe4000fffe0ff */
[----:B------:R-:W-:Y:S02]  /*7fa0*/  UIADD3 UR8, UPT, UPT, UR43, 0x1200, URZ ;  /* 0x000012002b087890 */ /* 0x000fe4000fffe0ff */
[----:B------:R-:W-:Y:S01]  /*7fb0*/  MOV R56, UR4 ;  /* 0x0000000400387c02 */ /* 0x000fe20008000f00 */
[----:B------:R-:W-:Y:S01]  /*7fc0*/  UIADD3 UR4, UP0, UPT, UR50, 0x680, URZ ;  /* 0x0000068032047890 */ /* 0x000fe2000ff1e0ff */
[----:B------:R-:W-:Y:S02]  /*7fd0*/  UMOV UR10, UR46 ;  /* 0x0000002e000a7c82 */ /* 0x000fe40008000000 */
[----:B------:R-:W-:Y:S01]  /*7fe0*/  R2UR UR44, R56 ;  /* 0x00000000382c72ca */ /* 0x000fe200000e0000 */
[----:B------:R-:W-:Y:S01]  /*7ff0*/  UIADD3.X UR5, UPT, UPT, URZ, UR51, URZ, UP0, !UPT ;  /* 0x00000033ff057290 */ /* 0x000fe200087fe4ff */
[----:B------:R-:W-:Y:S11]  /*8000*/  UMOV UR11, UR60 ;  /* 0x0000003c000b7c82 */ /* 0x000ff60008000000 */
[----:B------:R3:W-:Y:S01]  /*8010*/  UTMASTG.3D [UR44], [UR4] ;  /* 0x0000002c040073b5 */ /* 0x0007e20008010000 */
[----:B------:R3:W-:Y:S01]  /*8020*/  UTMASTG.3D [UR8], [UR4] ;  /* 0x00000008040073b5 */ /* 0x0007e20008010000 */
[----:B------:R0:W-:Y:S01]  /*8030*/  UTMACMDFLUSH ;  /* 0x00000000000079b7 */ /* 0x0001e20000000000 */
[----:B---3--:R-:W-:Y:S04]  /*8040*/  DEPBAR.LE SB0, 0x1 ;  /* 0x000080400000791a */ /* 0x008fe80000000000 */
.L_x_123:
[----:B------:R-:W-:Y:S05]  /*8050*/  BSYNC.RECONVERGENT B0 ;  /* 0x0000000000007941 */ /* 0x000fea0003800200 */
.L_x_122:
[----:B------:R-:W-:Y:S01]  /*8060*/  BAR.SYNC.DEFER_BLOCKING 0x1, 0x80 ;  /* 0x0042000000007b1d */ /* 0x000fe20000010000 */
[----:B------:R-:W-:Y:S01]  /*8070*/  ISETP.NE.AND P1, PT, R69, RZ, PT ;  /* 0x000000ff4500720c */ /* 0x000fe20003f25270 */
[----:B------:R-:W-:Y:S01]  /*8080*/  UISETP.NE.AND UP0, UPT, UR49, URZ, UPT ;  /* 0x000000ff3100728c */ /* 0x000fe2000bf05270 */
[----:B------:R-:W-:Y:S11]  /*8090*/  LEA R2, R71, UR43, 0x3 ;  /* 0x0000002b47027c11 */ /* 0x000ff6000f8e18ff */
[----:B------:R-:W-:Y:S01]  /*80a0*/  @P1 SHF.L.U32 R3, RZ, 0x1f, RZ ;  /* 0x0000001fff031819 */ /* 0x000fe200000006ff */
[----:B------:R-:W-:Y:S06]  /*80b0*/  BRA.U !UP0, `(.L_x_124) ;  /* 0x0000000108247547 */ /* 0x000fec000b800000 */
[----:B-1----:R-:W-:Y:S01]  /*80c0*/  IMAD.U32 R4, RZ, RZ, UR48 ;  /* 0x00000030ff047e24 */ /* 0x002fe2000f8e00ff */
[----:B------:R-:W-:Y:S01]  /*80d0*/  MOV R0, UR62 ;  /* 0x0000003e00007c02 */ /* 0x000fe20008000f00 */
[----:B------:R-:W-:Y:S03]  /*80e0*/  UIADD3 UR4, UPT, UPT, UR48, 0x1, URZ ;  /* 0x0000000130047890 */ /* 0x000fe6000fffe0ff */
[----:B------:R-:W-:Y:S01]  /*80f0*/  @P1 LEA R4, R4, UR43, 0x3 ;  /* 0x0000002b04041c11 */ /* 0x000fe2000f8e18ff */
[----:B------:R-:W-:Y:S04]  /*8100*/  UISETP.NE.AND UP0, UPT, UR4, 0x4, UPT ;  /* 0x000000040400788c */ /* 0x000fe8000bf05270 */
[----:B------:R-:W-:Y:S01]  /*8110*/  @P1 VIADD R4, R4, 0x40 ;  /* 0x0000004004041836 */ /* 0x000fe20000000000 */
[----:B------:R-:W-:Y:S04]  /*8120*/  USEL UR48, UR4, URZ, UP0 ;  /* 0x000000ff04307287 */ /* 0x000fe80008000000 */
[----:B------:R-:W-:Y:S04]  /*8130*/  @P1 PRMT R0, R0, 0x654, R4 ;  /* 0x0000065400001816 */ /* 0x000fe80000000004 */
[----:B------:R3:W-:Y:S04]  /*8140*/  @P1 SYNCS.ARRIVE.TRANS64.RED.A1T0 RZ, [R0+URZ], RZ ;  /* 0x000000ff00ff19a7 */ /* 0x0007e800081004ff */
.L_x_124:
[----:B------:R-:W4:Y:S01]  /*8150*/  @P1 SYNCS.PHASECHK.TRANS64.TRYWAIT P0, [R2+URZ+0x20], R3 ;  /* 0x00002003020015a7 */ /* 0x000f2200080011ff */
[----:B------:R-:W-:Y:S01]  /*8160*/  BSSY B1, `(.L_x_125) ;  /* 0x0000016000017945 */ /* 0x000fe20003800000 */
[----:B----4-:R-:W-:Y:S03]  /*8170*/  @P1 SEL R72, RZ, 0x1, !P0 ;  /* 0x00000001ff481807 */ /* 0x010fe60004000000 */
[----:B------:R-:W-:Y:S05]  /*8180*/  @!P1 BRA `(.L_x_126) ;  /* 0x00000000004c9947 */ /* 0x000fea0003800000 */
[----:B------:R-:W-:Y:S01]  /*8190*/  ISETP.NE.AND P0, PT, R72, RZ, PT ;  /* 0x000000ff4800720c */ /* 0x000fe20003f05270 */
[----:B------:R-:W-:Y:S01]  /*81a0*/  BSSY B0, `(.L_x_127) ;  /* 0x000000b000007945 */ /* 0x000fe20003800000 */
[----:B------:R-:W-:Y:S11]  /*81b0*/  ISETP.NE.AND P1, PT, R73, RZ, PT ;  /* 0x000000ff4900720c */ /* 0x000ff60003f25270 */
[----:B------:R-:W-:Y:S02]  /*81c0*/  @!UPT UIADD3 URZ, UPT, UPT, URZ, URZ, URZ ;  /* 0x000000fffffff290 */ /* 0x000fe4000fffe0ff */
[C---:B-1----:R-:W-:Y:S01]  /*81d0*/  @P1 IMAD R6, R71.reuse, 0x2000, R64 ;  /* 0x0000200047061824 */ /* 0x042fe200078e0240 */
[C---:B------:R-:W-:Y:S01]  /*81e0*/  @P1 LEA R4, R71.reuse, R62, 0xd ;  /* 0x0000003e47041211 */ /* 0x040fe200078e68ff */
[C---:B------:R-:W-:Y:S02]  /*81f0*/  @P1 IMAD R5, R71.reuse, 0x2000, R63 ;  /* 0x0000200047051824 */ /* 0x040fe400078e023f */
[----:B------:R-:W-:Y:S01]  /*8200*/  @P1 IMAD R3, R71, 0x2000, R59 ;  /* 0x0000200047031824 */ /* 0x000fe200078e023b */
[----:B------:R-:W-:Y:S06]  /*8210*/  @P0 BRA `(.L_x_128) ;  /* 0x00000000000c0947 */ /* 0x000fec0003800000 */
[----:B---3--:R-:W-:Y:S04]  /*8220*/  SHF.L.U32 R0, RZ, 0x1f, RZ ;  /* 0x0000001fff007819 */ /* 0x008fe800000006ff */
[----:B------:R-:W1:Y:S02]  /*8230*/  SYNCS.PHASECHK.TRANS64.TRYWAIT P0, [R2+URZ+0x20], R0 ;  /* 0x00002000020075a7 */ /* 0x000e6400080011ff */
[----:B-1----:R-:W-:Y:S05]  /*8240*/  @!P0 BRA `(.L_x_129) ;  /* 0x0000004400688947 */ /* 0x002fea0003800000 */
.L_x_128:
[----:B------:R-:W-:Y:S05]  /*8250*/  BSYNC B0 ;  /* 0x0000000000007941 */ /* 0x000fea0003800000 */
.L_x_127:
[----:B------:R-:W-:Y:S02]  /*8260*/  ISETP.NE.AND P0, PT, R73, RZ, PT ;  /* 0x000000ff4900720c */ /* 0x000fe40003f05270 */
[----:B------:R-:W-:Y:S11]  /*8270*/  IADD3 R71, PT, PT, R71, 0x1, RZ ;  /* 0x0000000147477810 */ /* 0x000ff60007ffe0ff */
[----:B------:R4:W1:Y:S04]  /*8280*/  @P0 LDS.128 R32, [R6] ;  /* 0x0000000006200984 */ /* 0x0008680000000c00 */
[----:B------:R4:W1:Y:S04]  /*8290*/  @P0 LDS.128 R36, [R5+0x10] ;  /* 0x0000100005240984 */ /* 0x0008680000000c00 */
[----:B------:R4:W1:Y:S04]  /*82a0*/  @P0 LDS.128 R40, [R4+0x20] ;  /* 0x0000200004280984 */ /* 0x0008680000000c00 */
[----:B------:R4:W1:Y:S02]  /*82b0*/  @P0 LDS.128 R44, [R3+0x30] ;  /* 0x00003000032c0984 */ /* 0x0008640000000c00 */
.L_x_126:
[----:B------:R-:W-:Y:S05]  /*82c0*/  BSYNC B1 ;  /* 0x0000000000017941 */ /* 0x000fea0003800000 */
.L_x_125:
[----:B-1-3--:R-:W-:Y:S05]  /*82d0*/  VIADD R0, R25, 0x10 ;  /* 0x0000001019007836 */ /* 0x00afea0000000000 */
[----:B------:R-:W-:Y:S04]  /*82e0*/  SHF.R.U32.HI R0, RZ, 0x15, R0 ;  /* 0x00000015ff007819 */ /* 0x000fe80000011600 */
[----:B------:R-:W-:Y:S11]  /*82f0*/  LOP3.LUT P0, RZ, R0, 0x3, R52, 0x48, !PT ;  /* 0x0000000300ff7812 */ /* 0x000ff60007804834 */
[----:B------:R-:W-:Y:S02]  /*8300*/  @!UPT UIADD3 URZ, UPT, UPT, URZ, URZ, URZ ;  /* 0x000000fffffff290 */ /* 0x000fe4000fffe0ff */
[----:B------:R-:W-:Y:S05]  /*8310*/  @!P0 BRA `(.L_x_130) ;  /* 0x0000000000408947 */ /* 0x000fea0003800000 */
[----:B------:R-:W1:Y:S01]  /*8320*/  LDCU.64 UR8, c[0x4][0x70] ;  /* 0x01000e00ff0877ac */ /* 0x000e620008000a00 */
[----:B----4-:R-:W-:Y:S01]  /*8330*/  MOV R3, 0x0 ;  /* 0x0000000000037802 */ /* 0x010fe20000000f00 */
[----:B------:R-:W-:Y:S02]  /*8340*/  HFMA2 R12, -RZ, RZ, 0, 5.9604644775390625e-08 ;  /* 0x00000001ff0c7431 */ /* 0x000fe400000001ff */
[----:B------:R-:W-:Y:S02]  /*8350*/  IMAD.MOV.U32 R8, RZ, RZ, 0x192 ;  /* 0x00000192ff087424 */ /* 0x000fe400078e00ff */
[----:B------:R-:W-:Y:S01]  /*8360*/  IMAD.MOV.U32 R13, RZ, RZ, RZ ;  /* 0x000000ffff0d7224 */ /* 0x000fe200078e00ff */
[----:B------:R-:W3:Y:S01]  /*8370*/  LDCU.64 UR6, c[0x4][0x78] ;  /* 0x01000f00ff0677ac */ /* 0x000ee20008000a00 */
[----:B------:R-:W4:Y:S01]  /*8380*/  LDC.64 R2, c[0x4][R3] ;  /* 0x0100000003027b82 */ /* 0x000f220000000a00 */
[----:B------:R-:W5:Y:S01]  /*8390*/  LDCU.64 UR4, c[0x4][0x10] ;  /* 0x01000200ff0477ac */ /* 0x000f620008000a00 */
[----:B-1----:R-:W-:Y:S01]  /*83a0*/  MOV R5, UR9 ;  /* 0x0000000900057c02 */ /* 0x002fe20008000f00 */
[----:B------:R-:W-:Y:S01]  /*83b0*/  IMAD.U32 R4, RZ, RZ, UR8 ;  /* 0x00000008ff047e24 */ /* 0x000fe2000f8e00ff */
[----:B---3--:R-:W-:Y:S01]  /*83c0*/  MOV R7, UR7 ;  /* 0x0000000700077c02 */ /* 0x008fe20008000f00 */
[----:B------:R-:W-:Y:S01]  /*83d0*/  IMAD.U32 R6, RZ, RZ, UR6 ;  /* 0x00000006ff067e24 */ /* 0x000fe2000f8e00ff */
[----:B-----5:R-:W-:Y:S01]  /*83e0*/  MOV R11, UR5 ;  /* 0x00000005000b7c02 */ /* 0x020fe20008000f00 */
[----:B------:R-:W-:Y:S02]  /*83f0*/  IMAD.U32 R10, RZ, RZ, UR4 ;  /* 0x00000004ff0a7e24 */ /* 0x000fe4000f8e00ff */
[----:B------:R-:W-:Y:S07]  /*8400*/  LEPC R20, `(.L_x_130) ;  /* 0x000000001014794e */ /* 0x000fee0000000000 */
[----:B--2-4-:R-:W-:Y:S05]  /*8410*/  CALL.ABS.NOINC R2 ;  /* 0x0000000002007343 */ /* 0x014fea0003c00000 */
.L_x_130:
[----:B------:R-:W-:Y:S05]  /*8420*/  WARPSYNC.ALL ;  /* 0x0000000000007948 */ /* 0x000fea0003800000 */
[----:B------:R-:W-:Y:S01]  /*8430*/  R2UR UR4, R25 ;  /* 0x00000000190472ca */ /* 0x000fe200000e0000 */
[----:B------:R-:W-:Y:S01]  /*8440*/  BSSY.RECONVERGENT B0, `(.L_x_131) ;  /* 0x0000045000007945 */ /* 0x000fe20003800200 */
[----:B------:R-:W-:Y:S02]  /*8450*/  ISETP.NE.AND P6, PT, R69, RZ, PT ;  /* 0x000000ff4500720c */ /* 0x000fe40003fc5270 */
[----:B------:R-:W-:Y:S02]  /*8460*/  ISETP.NE.AND P0, PT, R66, RZ, PT ;  /* 0x000000ff4200720c */ /* 0x000fe40003f05270 */
[----:B------:R-:W-:Y:S07]  /*8470*/  MOV R20, UR48 ;  /* 0x0000003000147c02 */ /* 0x000fee0008000f00 */
[----:B----4-:R-:W1:Y:S02]  /*8480*/  LDTM.x16 R4, tmem[UR4+0x10] ;  /* 0x00001004000479ee */ /* 0x010e640008240000 */
[----:B------:R-:W-:Y:S01]  /*8490*/  @P6 LEA R20, R20, UR43, 0x3 ;  /* 0x0000002b14146c11 */ /* 0x000fe2000f8e18ff */
[C---:B-1----:R-:W-:Y:S01]  /*84a0*/  FMUL R0, R24.reuse, R4 ;  /* 0x0000000418007220 */ /* 0x042fe20000400000 */
        /* <DEDUP_REMOVED lines=33> */
[----:B------:R-:W-:Y:S01]  /*86c0*/  FFMA R15, R27, R47, R19 ;  /* 0x0000002f1b0f7223 */ /* 0x000fe20000000013 */
[----:B------:R-:W-:Y:S02]  /*86d0*/  MOV R16, UR62 ;  /* 0x0000003e00107c02 */ /* 0x000fe40008000f00 */
[----:B------:R-:W-:Y:S02]  /*86e0*/  @P6 IADD3 R17, PT, PT, R20, 0x40, RZ ;  /* 0x0000004014116810 */ /* 0x000fe40007ffe0ff */
[----:B------:R1:W-:Y:S01]  /*86f0*/  STS.128 [R59+0x2030], R12 ;  /* 0x0020300c3b007388 */ /* 0x0003e20000000c00 */
[----:B------:R-:W-:Y:S02]  /*8700*/  LEA R0, R71, UR43, 0x3 ;  /* 0x0000002b47007c11 */ /* 0x000fe4000f8e18ff */
[----:B------:R-:W-:Y:S01]  /*8710*/  @P6 PRMT R16, R16, 0x654, R17 ;  /* 0x0000065410106816 */ /* 0x000fe20000000011 */
[----:B------:R-:W-:Y:S01]  /*8720*/  @!PT LDS RZ, [RZ] ;  /* 0x00000000fffff984 */ /* 0x000fe20000000800 */
[----:B------:R-:W-:Y:S01]  /*8730*/  @!PT LDS RZ, [RZ] ;  /* 0x00000000fffff984 */ /* 0x000fe20000000800 */
[----:B------:R-:W-:Y:S01]  /*8740*/  @!PT LDS RZ, [RZ] ;  /* 0x00000000fffff984 */ /* 0x000fe20000000800 */
[----:B------:R-:W-:Y:S01]  /*8750*/  @!PT LDS RZ, [RZ] ;  /* 0x00000000fffff984 */ /* 0x000fe20000000800 */
[----:B------:R3:W-:Y:S06]  /*8760*/  MEMBAR.ALL.CTA ;  /* 0x0000000000007992 */ /* 0x0007ec0000008000 */
[----:B---3--:R-:W3:Y:S01]  /*8770*/  FENCE.VIEW.ASYNC.S ;  /* 0x00000000000073c6 */ /* 0x008ee20000000000 */
[----:B------:R-:W-:Y:S01]  /*8780*/  @P6 SHF.L.U32 R2, RZ, 0x1f, RZ ;  /* 0x0000001fff026819 */ /* 0x000fe200000006ff */
[----:B---3--:R-:W-:Y:S06]  /*8790*/  BAR.SYNC.DEFER_BLOCKING 0x1, 0x80 ;  /* 0x0042000000007b1d */ /* 0x008fec0000010000 */
[----:B------:R-:W-:Y:S05]  /*87a0*/  @P0 BRA `(.L_x_132) ;  /* 0x0000000000380947 */ /* 0x000fea0003800000 */
[----:B------:R-:W-:Y:S02]  /*87b0*/  UIADD3 UR4, UP0, UPT, UR50, 0x680, URZ ;  /* 0x0000068032047890 */ /* 0x000fe4000ff1e0ff */
[----:B------:R-:W-:Y:S02]  /*87c0*/  UIADD3 UR13, UPT, UPT, UR45, 0x10, URZ ;  /* 0x000000102d0d7890 */ /* 0x000fe4000fffe0ff */
[----:B------:R-:W-:Y:S02]  /*87d0*/  UIADD3 UR12, UPT, UPT, UR43, 0x2200, URZ ;  /* 0x000022002b0c7890 */ /* 0x000fe4000fffe0ff */
[----:B------:R-:W-:Y:S01]  /*87e0*/  UIADD3.X UR5, UPT, UPT, URZ, UR51, URZ, UP0, !UPT ;  /* 0x00000033ff057290 */ /* 0x000fe200087fe4ff */
[----:B------:R-:W-:Y:S01]  /*87f0*/  UMOV UR14, UR46 ;  /* 0x0000002e000e7c82 */ /* 0x000fe20008000000 */
[----:B------:R-:W-:Y:S01]  /*8800*/  UMOV UR15, UR60 ;  /* 0x0000003c000f7c82 */ /* 0x000fe20008000000 */
[----:B------:R-:W-:Y:S02]  /*8810*/  UIADD3 UR9, UPT, UPT, UR45, 0x90, URZ ;  /* 0x000000902d097890 */ /* 0x000fe4000fffe0ff */
[----:B------:R-:W-:Y:S01]  /*8820*/  UIADD3 UR8, UPT, UPT, UR43, 0x3200, URZ ;  /* 0x000032002b087890 */ /* 0x000fe2000fffe0ff */
[----:B------:R-:W-:Y:S03]  /*8830*/  UMOV UR10, UR46 ;  /* 0x0000002e000a7c82 */ /* 0x000fe60008000000 */
[----:B------:R3:W-:Y:S01]  /*8840*/  UTMASTG.3D [UR12], [UR4] ;  /* 0x0000000c040073b5 */ /* 0x0007e20008010000 */
[----:B------:R-:W-:Y:S04]  /*8850*/  UMOV UR11, UR60 ;  /* 0x0000003c000b7c82 */ /* 0x000fe80008000000 */
[----:B------:R3:W-:Y:S01]  /*8860*/  UTMASTG.3D [UR8], [UR4] ;  /* 0x00000008040073b5 */ /* 0x0007e20008010000 */
[----:B------:R0:W-:Y:S01]  /*8870*/  UTMACMDFLUSH ;  /* 0x00000000000079b7 */ /* 0x0001e20000000000 */
[----:B---3--:R-:W-:Y:S04]  /*8880*/  DEPBAR.LE SB0, 0x1 ;  /* 0x000080400000791a */ /* 0x008fe80000000000 */
.L_x_132:
[----:B------:R-:W-:Y:S05]  /*8890*/  BSYNC.RECONVERGENT B0 ;  /* 0x0000000000007941 */ /* 0x000fea0003800200 */
.L_x_131:
[----:B------:R-:W-:Y:S01]  /*88a0*/  BAR.SYNC.DEFER_BLOCKING 0x1, 0x80 ;  /* 0x0042000000007b1d */ /* 0x000fe20000010000 */
[----:B------:R-:W-:Y:S04]  /*88b0*/  UIADD3 UR4, UPT, UPT, UR48, 0x1, URZ ;  /* 0x0000000130047890 */ /* 0x000fe8000fffe0ff */
[----:B------:R-:W-:Y:S04]  /*88c0*/  UISETP.NE.AND UP0, UPT, UR4, 0x4, UPT ;  /* 0x000000040400788c */ /* 0x000fe8000bf05270 */
[----:B------:R-:W-:Y:S01]  /*88d0*/  USEL UR47, UR4, URZ, UP0 ;  /* 0x000000ff042f7287 */ /* 0x000fe20008000000 */
[----:B------:R3:W-:Y:S01]  /*88e0*/  @P6 SYNCS.ARRIVE.TRANS64.RED.A1T0 RZ, [R16+URZ], RZ ;  /* 0x000000ff10ff69a7 */ /* 0x0007e200081004ff */
[----:B------:R-:W-:Y:S01]  /*88f0*/  BSSY B1, `(.L_x_133) ;  /* 0x0000017000017945 */ /* 0x000fe20003800000 */
[----:B------:R-:W4:Y:S02]  /*8900*/  @P6 SYNCS.PHASECHK.TRANS64.TRYWAIT P0, [R0+URZ+0x20], R2 ;  /* 0x00002002000065a7 */ /* 0x000f2400080011ff */
[----:B----4-:R-:W-:Y:S01]  /*8910*/  @P6 SEL R72, RZ, 0x1, !P0 ;  /* 0x00000001ff486807 */ /* 0x010fe20004000000 */
[----:B---3--:R-:W-:Y:S06]  /*8920*/  @!P6 BRA `(.L_x_134) ;  /* 0x00000000004ce947 */ /* 0x008fec0003800000 */
        /* <DEDUP_REMOVED lines=9> */
[----:B------:R-:W-:Y:S04]  /*89c0*/  SHF.L.U32 R6, RZ, 0x1f, RZ ;  /* 0x0000001fff067819 */ /* 0x000fe800000006ff */
[----:B------:R-:W1:Y:S02]  /*89d0*/  SYNCS.PHASECHK.TRANS64.TRYWAIT P0, [R0+URZ+0x20], R6 ;  /* 0x00002006000075a7 */ /* 0x000e6400080011ff */
[----:B-1----:R-:W-:Y:S05]  /*89e0*/  @!P0 BRA `(.L_x_137) ;  /* 0x0000003c00948947 */ /* 0x002fea0003800000 */
.L_x_136:
[----:B------:R-:W-:Y:S05]  /*89f0*/  BSYNC B0 ;  /* 0x0000000000007941 */ /* 0x000fea0003800000 */
.L_x_135:
[----:B------:R-:W-:Y:S02]  /*8a00*/  ISETP.NE.AND P0, PT, R73, RZ, PT ;  /* 0x000000ff4900720c */ /* 0x000fe40003f05270 */
[----:B------:R-:W-:Y:S11]  /*8a10*/  IADD3 R71, PT, PT, R71, 0x1, RZ ;  /* 0x0000000147477810 */ /* 0x000ff60007ffe0ff */
[----:B------:R3:W4:Y:S04]  /*8a20*/  @P0 LDS.128 R32, [R5] ;  /* 0x0000000005200984 */ /* 0x0007280000000c00 */
[----:B------:R3:W1:Y:S04]  /*8a30*/  @P0 LDS.128 R36, [R4+0x10] ;  /* 0x0000100004240984 */ /* 0x0006680000000c00 */
[----:B------:R3:W1:Y:S04]  /*8a40*/  @P0 LDS.128 R40, [R3+0x20] ;  /* 0x0000200003280984 */ /* 0x0006680000000c00 */
[----:B------:R3:W1:Y:S02]  /*8a50*/  @P0 LDS.128 R44, [R2+0x30] ;  /* 0x00003000022c0984 */ /* 0x0006640000000c00 */
.L_x_134:
[----:B------:R-:W-:Y:S05]  /*8a60*/  BSYNC B1 ;  /* 0x0000000000017941 */ /* 0x000fea0003800000 */
.L_x_133:
[----:B-1----:R-:W-:Y:S05]  /*8a70*/  VIADD R0, R25, 0x20 ;  /* 0x0000002019007836 */ /* 0x002fea0000000000 */
[----:B------:R-:W-:Y:S04]  /*8a80*/  SHF.R.U32.HI R0, RZ, 0x15, R0 ;  /* 0x00000015ff007819 */ /* 0x000fe80000011600 */
[----:B------:R-:W-:Y:S11]  /*8a90*/  LOP3.LUT P0, RZ, R0, 0x3, R52, 0x48, !PT ;  /* 0x0000000300ff7812 */ /* 0x000ff60007804834 */
[----:B------:R-:W-:Y:S02]  /*8aa0*/  @!UPT UIADD3 URZ, UPT, UPT, URZ, URZ, URZ ;  /* 0x000000fffffff290 */ /* 0x000fe4000fffe0ff */
[----:B------:R-:W-:Y:S05]  /*8ab0*/  @!P0 BRA `(.L_x_138) ;  /* 0x0000000000408947 */ /* 0x000fea0003800000 */
[----:B------:R-:W1:Y:S01]  /*8ac0*/  LDCU.64 UR8, c[0x4][0x70] ;  /* 0x01000e00ff0877ac */ /* 0x000e620008000a00 */
[----:B---3--:R-:W-:Y:S01]  /*8ad0*/  MOV R3, 0x0 ;  /* 0x0000000000037802 */ /* 0x008fe20000000f00 */
[----:B------:R-:W-:Y:S02]  /*8ae0*/  HFMA2 R12, -RZ, RZ, 0, 5.9604644775390625e-08 ;  /* 0x00000001ff0c7431 */ /* 0x000fe400000001ff */
[----:B------:R-:W-:Y:S02]  /*8af0*/  IMAD.MOV.U32 R8, RZ, RZ, 0x192 ;  /* 0x00000192ff087424 */ /* 0x000fe400078e00ff */
[----:B------:R-:W-:Y:S01]  /*8b00*/  IMAD.MOV.U32 R13, RZ, RZ, RZ ;  /* 0x000000ffff0d7224 */ /* 0x000fe200078e00ff */
[----:B------:R-:W3:Y:S01]  /*8b10*/  LDCU.64 UR6, c[0x4][0x78] ;  /* 0x01000f00ff0677ac */ /* 0x000ee20008000a00 */
[----:B------:R-:W2:Y:S01]  /*8b20*/  LDC.64 R2, c[0x4][R3] ;  /* 0x0100000003027b82 */ /* 0x000ea20000000a00 */
        /* <DEDUP_REMOVED lines=9> */
.L_x_138:
[----:B------:R-:W-:Y:S05]  /*8bc0*/  WARPSYNC.ALL ;  /* 0x0000000000007948 */ /* 0x000fea0003800000 */
[----:B------:R-:W-:Y:S01]  /*8bd0*/  R2UR UR4, R25 ;  /* 0x00000000190472ca */ /* 0x000fe200000e0000 */
[----:B------:R-:W-:Y:S01]  /*8be0*/  BSSY.RECONVERGENT B0, `(.L_x_139) ;  /* 0x0000045000007945 */ /* 0x000fe20003800200 */
[----:B------:R-:W-:Y:S02]  /*8bf0*/  ISETP.NE.AND P6, PT, R69, RZ, PT ;  /* 0x000000ff4500720c */ /* 0x000fe40003fc5270 */
[----:B------:R-:W-:Y:S02]  /*8c00*/  ISETP.NE.AND P0, PT, R66, RZ, PT ;  /* 0x000000ff4200720c */ /* 0x000fe40003f05270 */
[----:B------:R-:W-:Y:S07]  /*8c10*/  MOV R20, UR47 ;  /* 0x0000002f00147c02 */ /* 0x000fee0008000f00 */
[----:B---3--:R-:W1:Y:S02]  /*8c20*/  LDTM.x16 R4, tmem[UR4+0x20] ;  /* 0x00002004000479ee */ /* 0x008e640008240000 */
[----:B------:R-:W-:Y:S01]  /*8c30*/  @P6 LEA R20, R20, UR43, 0x3 ;  /* 0x0000002b14146c11 */ /* 0x000fe2000f8e18ff */
[C---:B-1----:R-:W-:Y:S01]  /*8c40*/  FMUL R0, R24.reuse, R4 ;  /* 0x0000000418007220 */ /* 0x042fe20000400000 */
[C---:B------:R-:W-:Y:S01]  /*8c50*/  FMUL R2, R24.reuse, R5 ;  /* 0x0000000518027220 */ /* 0x040fe20000400000 */
[C---:B------:R-:W-:Y:S01]  /*8c60*/  FMUL R3, R24.reuse, R6 ;  /* 0x0000000618037220 */ /* 0x040fe20000400000 */
[C---:B------:R-:W-:Y:S01]  /*8c70*/  FMUL R7, R24.reuse, R7 ;  /* 0x0000000718077220 */ /* 0x040fe20000400000 */
[C---:B----4-:R-:W-:Y:S01]  /*8c80*/  FFMA R28, R27.reuse, R32, R0 ;  /* 0x000000201b1c7223 */ /* 0x050fe20000000000 */
        /* <DEDUP_REMOVED lines=58> */
.L_x_140:
[----:B------:R-:W-:Y:S05]  /*9030*/  BSYNC.RECONVERGENT B0 ;  /* 0x0000000000007941 */ /* 0x000fea0003800200 */
.L_x_139:
[----:B------:R-:W-:Y:S01]  /*9040*/  BAR.SYNC.DEFER_BLOCKING 0x1, 0x80 ;  /* 0x0042000000007b1d */ /* 0x000fe20000010000 */
[----:B------:R-:W-:Y:S01]  /*9050*/  UIADD3 UR4, UPT, UPT, UR47, 0x1, URZ ;  /* 0x000000012f047890 */ /* 0x000fe2000fffe0ff */
[----:B------:R-:W-:Y:S03]  /*9060*/  HFMA2 R74, -RZ, RZ, 0, 0 ;  /* 0x00000000ff4a7431 */ /* 0x000fe600000001ff */
        /* <DEDUP_REMOVED lines=19> */
.L_x_144:
[----:B------:R-:W-:Y:S05]  /*91a0*/  BSYNC B0 ;  /* 0x0000000000007941 */ /* 0x000fea0003800000 */
.L_x_143:
[----:B------:R-:W-:Y:S01]  /*91b0*/  ISETP.NE.AND P0, PT, R73, RZ, PT ;  /* 0x000000ff4900720c */ /* 0x000fe20003f05270 */
[----:B------:R-:W-:Y:S11]  /*91c0*/  VIADD R71, R71, 0x1 ;  /* 0x0000000147477836 */ /* 0x000ff60000000000 */
[----:B------:R-:W-:Y:S01]  /*91d0*/  @!UPT UIADD3 URZ, UPT, UPT, URZ, URZ, URZ ;  /* 0x000000fffffff290 */ /* 0x000fe2000fffe0ff */
[----:B------:R3:W4:Y:S04]  /*91e0*/  @P0 LDS.128 R32, [R5] ;  /* 0x0000000005200984 */ /* 0x0007280000000c00 */
[----:B------:R3:W1:Y:S04]  /*91f0*/  @P0 LDS.128 R36, [R4+0x10] ;  /* 0x0000100004240984 */ /* 0x0006680000000c00 */
[----:B------:R3:W1:Y:S04]  /*9200*/  @P0 LDS.128 R40, [R3+0x20] ;  /* 0x0000200003280984 */ /* 0x0006680000000c00 */
[----:B------:R3:W1:Y:S01]  /*9210*/  @P0 LDS.128 R44, [R2+0x30] ;  /* 0x00003000022c0984 */ /* 0x0006620000000c00 */
[C---:B------:R-:W-:Y:S04]  /*9220*/  ISETP.NE.AND P0, PT, R71.reuse, 0x4, PT ;  /* 0x000000044700780c */ /* 0x040fe80003f05270 */
[----:B------:R-:W-:Y:S02]  /*9230*/  SEL R71, R71, RZ, P0 ;  /* 0x000000ff47477207 */ /* 0x000fe40000000000 */
[----:B------:R-:W-:Y:S02]  /*9240*/  SEL R74, RZ, 0x1, P0 ;  /* 0x00000001ff4a7807 */ /* 0x000fe40000000000 */
.L_x_142:
[----:B------:R-:W-:Y:S05]  /*9250*/  BSYNC B1 ;  /* 0x0000000000017941 */ /* 0x000fea0003800000 */
.L_x_141:
        /* <DEDUP_REMOVED lines=21> */
.L_x_146:
        /* <DEDUP_REMOVED lines=54> */
[----:B------:R-:W-:Y:S01]  /*9710*/  @P6 SHF.L.U32 R2, R74, 0x1f, RZ ;  /* 0x0000001f4a026819 */ /* 0x000fe200000006ff */
        /* <DEDUP_REMOVED lines=16> */
.L_x_148:
[----:B------:R-:W-:Y:S05]  /*9820*/  BSYNC.RECONVERGENT B0 ;  /* 0x0000000000007941 */ /* 0x000fea0003800200 */
.L_x_147:
        /* <DEDUP_REMOVED lines=18> */
[----:B------:R-:W-:Y:S04]  /*9950*/  SHF.L.U32 R6, R74, 0x1f, RZ ;  /* 0x0000001f4a067819 */ /* 0x000fe800000006ff */
[----:B------:R-:W1:Y:S02]  /*9960*/  SYNCS.PHASECHK.TRANS64.TRYWAIT P0, [R0+URZ+0x20], R6 ;  /* 0x00002006000075a7 */ /* 0x000e6400080011ff */
[----:B-1----:R-:W-:Y:S05]  /*9970*/  @!P0 BRA `(.L_x_153) ;  /* 0x0000002c00d88947 */ /* 0x002fea0003800000 */
.L_x_152:
[----:B------:R-:W-:Y:S05]  /*9980*/  BSYNC B0 ;  /* 0x0000000000007941 */ /* 0x000fea0003800000 */
.L_x_151:
[----:B------:R-:W-:Y:S01]  /*9990*/  ISETP.NE.AND P0, PT, R73, RZ, PT ;  /* 0x000000ff4900720c */ /* 0x000fe20003f05270 */
[----:B------:R-:W-:Y:S11]  /*99a0*/  VIADD R71, R71, 0x1 ;  /* 0x0000000147477836 */ /* 0x000ff60000000000 */
[----:B------:R-:W-:Y:S01]  /*99b0*/  @!UPT UIADD3 URZ, UPT, UPT, URZ, URZ, URZ ;  /* 0x000000fffffff290 */ /* 0x000fe2000fffe0ff */
[----:B------:R3:W4:Y:S04]  /*99c0*/  @P0 LDS.128 R32, [R5] ;  /* 0x0000000005200984 */ /* 0x0007280000000c00 */
[----:B------:R3:W2:Y:S04]  /*99d0*/  @P0 LDS.128 R36, [R4+0x10] ;  /* 0x0000100004240984 */ /* 0x0006a80000000c00 */
[----:B------:R3:W2:Y:S04]  /*99e0*/  @P0 LDS.128 R40, [R3+0x20] ;  /* 0x0000200003280984 */ /* 0x0006a80000000c00 */
[----:B------:R3:W2:Y:S01]  /*99f0*/  @P0 LDS.128 R44, [R2+0x30] ;  /* 0x00003000022c0984 */ /* 0x0006a20000000c00 */
[C---:B------:R-:W-:Y:S04]  /*9a00*/  ISETP.NE.AND P0, PT, R71.reuse, 0x4, PT ;  /* 0x000000044700780c */ /* 0x040fe80003f05270 */
[----:B-1----:R-:W-:Y:S02]  /*9a10*/  SEL R0, RZ, 0x1, P0 ;  /* 0x00000001ff007807 */ /* 0x002fe40000000000 */
[----:B------:R-:W-:Y:S02]  /*9a20*/  SEL R71, R71, RZ, P0 ;  /* 0x000000ff47477207 */ /* 0x000fe40000000000 */
[----:B------:R-:W-:Y:S02]  /*9a30*/  LOP3.LUT R74, R74, R0, RZ, 0x3c, !PT ;  /* 0x000000004a4a7212 */ /* 0x000fe400078e3cff */
.L_x_150:
[----:B------:R-:W-:Y:S05]  /*9a40*/  BSYNC B1 ;  /* 0x0000000000017941 */ /* 0x000fea0003800000 */
.L_x_149:
[----:B------:R-:W-:Y:S05]  /*9a50*/  VIADD R0, R25, 0x40 ;  /* 0x0000004019007836 */ /* 0x000fea0000000000 */
[----:B------:R-:W-:Y:S04]  /*9a60*/  SHF.R.U32.HI R0, RZ, 0x15, R0 ;  /* 0x00000015ff007819 */ /* 0x000fe80000011600 */
[----:B------:R-:W-:Y:S11]  /*9a70*/  LOP3.LUT P0, RZ, R0, 0x3, R52, 0x48, !PT ;  /* 0x0000000300ff7812 */ /* 0x000ff60007804834 */
[----:B------:R-:W-:Y:S02]  /*9a80*/  @!UPT UIADD3 URZ, UPT, UPT, URZ, URZ, URZ ;  /* 0x000000fffffff290 */ /* 0x000fe4000fffe0ff */
[----:B------:R-:W-:Y:S05]  /*9a90*/  @!P0 BRA `(.L_x_154) ;  /* 0x0000000000408947 */ /* 0x000fea0003800000 */
[----:B------:R-:W5:Y:S01]  /*9aa0*/  LDCU.64 UR8, c[0x4][0x70] ;  /* 0x01000e00ff0877ac */ /* 0x000f620008000a00 */
[----:B---3--:R-:W-:Y:S01]  /*9ab0*/  MOV R3, 0x0 ;  /* 0x0000000000037802 */ /* 0x008fe20000000f00 */
[----:B-1----:R-:W-:Y:S02]  /*9ac0*/  HFMA2 R12, -RZ, RZ, 0, 5.9604644775390625e-08 ;  /* 0x00000001ff0c7431 */ /* 0x002fe400000001ff */
[----:B------:R-:W-:Y:S02]  /*9ad0*/  IMAD.MOV.U32 R8, RZ, RZ, 0x192 ;  /* 0x00000192ff087424 */ /* 0x000fe400078e00ff */
[----:B------:R-:W-:Y:S01]  /*9ae0*/  IMAD.MOV.U32 R13, RZ, RZ, RZ ;  /* 0x000000ffff0d7224 */ /* 0x000fe200078e00ff */
[----:B------:R-:W1:Y:S01]  /*9af0*/  LDCU.64 UR6, c[0x4][0x78] ;  /* 0x01000f00ff0677ac */ /* 0x000e620008000a00 */
[----:B------:R-:W3:Y:S01]  /*9b00*/  LDC.64 R2, c[0x4][R3] ;  /* 0x0100000003027b82 */ /* 0x000ee20000000a00 */
[----:B------:R-:W2:Y:S01]  /*9b10*/  LDCU.64 UR4, c[0x4][0x10] ;  /* 0x01000200ff0477ac */ /* 0x000ea20008000a00 */
[----:B-----5:R-:W-:Y:S01]  /*9b20*/  MOV R5, UR9 ;  /* 0x0000000900057c02 */ /* 0x020fe20008000f00 */
[----:B------:R-:W-:Y:S01]  /*9b30*/  IMAD.U32 R4, RZ, RZ, UR8 ;  /* 0x00000008ff047e24 */ /* 0x000fe2000f8e00ff */
[----:B-1----:R-:W-:Y:S01]  /*9b40*/  MOV R7, UR7 ;  /* 0x0000000700077c02 */ /* 0x002fe20008000f00 */
[----:B------:R-:W-:Y:S01]  /*9b50*/  IMAD.U32 R6, RZ, RZ, UR6 ;  /* 0x00000006ff067e24 */ /* 0x000fe2000f8e00ff */
[----:B--2---:R-:W-:Y:S01]  /*9b60*/  MOV R11, UR5 ;  /* 0x00000005000b7c02 */ /* 0x004fe20008000f00 */
[----:B------:R-:W-:Y:S02]  /*9b70*/  IMAD.U32 R10, RZ, RZ, UR4 ;  /* 0x00000004ff0a7e24 */ /* 0x000fe4000f8e00ff */
[----:B------:R-:W-:Y:S07]  /*9b80*/  LEPC R20, `(.L_x_154) ;  /* 0x000000001014794e */ /* 0x000fee0000000000 */
[----:B---34-:R-:W-:Y:S05]  /*9b90*/  CALL.ABS.NOINC R2 ;  /* 0x0000000002007343 */ /* 0x018fea0003c00000 */
.L_x_154:
[----:B------:R-:W-:Y:S05]  /*9ba0*/  WARPSYNC.ALL ;  /* 0x0000000000007948 */ /* 0x000fea0003800000 */
[----:B------:R-:W-:Y:S01]  /*9bb0*/  R2UR UR4, R25 ;  /* 0x00000000190472ca */ /* 0x000fe200000e0000 */
[----:B------:R-:W-:Y:S01]  /*9bc0*/  BSSY.RECONVERGENT B0, `(.L_x_155) ;  /* 0x0000047000007945 */ /* 0x000fe20003800200 */
[----:B------:R-:W-:Y:S02]  /*9bd0*/  ISETP.NE.AND P6, PT, R69, RZ, PT ;  /* 0x000000ff4500720c */ /* 0x000fe40003fc5270 */
[----:B------:R-:W-:Y:S02]  /*9be0*/  ISETP.NE.AND P0, PT, R66, RZ, PT ;  /* 0x000000ff4200720c */ /* 0x000fe40003f05270 */
[----:B------:R-:W-:Y:S07]  /*9bf0*/  MOV R20, UR48 ;  /* 0x0000003000147c02 */ /* 0x000fee0008000f00 */
[----:B-1-3--:R-:W1:Y:S02]  /*9c00*/  LDTM.x16 R4, tmem[UR4+0x40] ;  /* 0x00004004000479ee */ /* 0x00ae640008240000 */
        /* <DEDUP_REMOVED lines=13> */
[C---:B--2---:R-:W-:Y:S01]  /*9ce0*/  FFMA R4, R27.reuse, R36, R4 ;  /* 0x000000241b047223 */ /* 0x044fe20000000004 */
        /* <DEDUP_REMOVED lines=32> */
[----:B--2---:R-:W2:Y:S01]  /*9ef0*/  FENCE.VIEW.ASYNC.S ;  /* 0x00000000000073c6 */ /* 0x004ea20000000000 */
[----:B------:R-:W-:Y:S01]  /*9f00*/  @P6 SHF.L.U32 R2, R74, 0x1f, RZ ;  /* 0x0000001f4a026819 */ /* 0x000fe200000006ff */
[----:B--2---:R-:W-:Y:S06]  /*9f10*/  BAR.SYNC.DEFER_BLOCKING 0x1, 0x80 ;  /* 0x0042000000007b1d */ /* 0x004fec0000010000 */
[----:B------:R-:W-:Y:S05]  /*9f20*/  @P0 BRA `(.L_x_156) ;  /* 0x0000000000400947 */ /* 0x000fea0003800000 */
[----:B------:R-:W-:Y:S02]  /*9f30*/  UIADD3 UR4, UPT, UPT, UR43, 0x200, URZ ;  /* 0x000002002b047890 */ /* 0x000fe4000fffe0ff */
[----:B------:R-:W-:Y:S01]  /*9f40*/  UIADD3 UR9, UPT, UPT, UR45, 0x40, URZ ;  /* 0x000000402d097890 */ /* 0x000fe2000fffe0ff */
[----:B------:R-:W-:Y:S01]  /*9f50*/  UMOV UR10, UR46 ;  /* 0x0000002e000a7c82 */ /* 0x000fe20008000000 */
[----:B------:R-:W-:Y:S02]  /*9f60*/  UMOV UR11, UR60 ;  /* 0x0000003c000b7c82 */ /* 0x000fe40008000000 */
[----:B------:R-:W-:Y:S01]  /*9f70*/  MOV R56, UR4 ;  /* 0x0000000400387c02 */ /* 0x000fe20008000f00 */
[----:B------:R-:W-:Y:S02]  /*9f80*/  UIADD3 UR4, UP0, UPT, UR50, 0x680, URZ ;  /* 0x0000068032047890 */ /* 0x000fe4000ff1e0ff */
[----:B------:R-:W-:Y:S01]  /*9f90*/  UIADD3 UR13, UPT, UPT, UR45, 0xc0, URZ ;  /* 0x000000c02d0d7890 */ /* 0x000fe2000fffe0ff */
[----:B------:R-:W-:Y:S01]  /*9fa0*/  R2UR UR8, R56 ;  /* 0x00000000380872ca */ /* 0x000fe200000e0000 */
[----:B------:R-:W-:Y:S02]  /*9fb0*/  UIADD3.X UR5, UPT, UPT, URZ, UR51, URZ, UP0, !UPT ;  /* 0x00000033ff057290 */ /* 0x000fe400087fe4ff */
[----:B------:R-:W-:Y:S01]  /*9fc0*/  UIADD3 UR12, UPT, UPT, UR43, 0x1200, URZ ;  /* 0x000012002b0c7890 */ /* 0x000fe2000fffe0ff */
[----:B------:R-:W-:Y:S01]  /*9fd0*/  UMOV UR14, UR46 ;  /* 0x0000002e000e7c82 */ /* 0x000fe20008000000 */
[----:B------:R-:W-:Y:S08]  /*9fe0*/  UMOV UR15, UR60 ;  /* 0x0000003c000f7c82 */ /* 0x000ff00008000000 */
[----:B------:R2:W-:Y:S01]  /*9ff0*/  UTMASTG.3D [UR8], [UR4] ;  /* 0x00000008040073b5 */ /* 0x0005e20008010000 */
[----:B------:R2:W-:Y:S01]  /*a000*/  UTMASTG.3D [UR12], [UR4] ;  /* 0x0000000c040073b5 */ /* 0x0005e20008010000 */
[----:B------:R0:W-:Y:S01]  /*a010*/  UTMACMDFLUSH ;  /* 0x00000000000079b7 */ /* 0x0001e20000000000 */
[----:B--2---:R-:W-:Y:S04]  /*a020*/  DEPBAR.LE SB0, 0x1 ;  /* 0x000080400000791a */ /* 0x004fe80000000000 */
.L_x_156:
[----:B------:R-:W-:Y:S05]  /*a030*/  BSYNC.RECONVERGENT B0 ;  /* 0x0000000000007941 */ /* 0x000fea0003800200 */
.L_x_155:
[----:B------:R-:W-:Y:S01]  /*a040*/  BAR.SYNC.DEFER_BLOCKING 0x1, 0x80 ;  /* 0x0042000000007b1d */ /* 0x000fe20000010000 */
[----:B------:R-:W-:Y:S04]  /*a050*/  UIADD3 UR4, UPT, UPT, UR48, 0x1, URZ ;  /* 0x0000000130047890 */ /* 0x000fe8000fffe0ff */
[----:B------:R-:W-:Y:S04]  /*a060*/  UISETP.NE.AND UP0, UPT, UR4, 0x4, UPT ;  /* 0x000000040400788c */ /* 0x000fe8000bf05270 */
[----:B------:R-:W-:Y:S01]  /*a070*/  USEL UR47, UR4, URZ, UP0 ;  /* 0x000000ff042f7287 */ /* 0x000fe20008000000 */
[----:B------:R2:W-:Y:S01]  /*a080*/  @P6 SYNCS.ARRIVE.TRANS64.RED.A1T0 RZ, [R16+URZ], RZ ;  /* 0x000000ff10ff69a7 */ /* 0x0005e200081004ff */
[----:B------:R-:W-:Y:S01]  /*a090*/  BSSY B1, `(.L_x_157) ;  /* 0x000001c000017945 */ /* 0x000fe20003800000 */
[----:B------:R-:W3:Y:S02]  /*a0a0*/  @P6 SYNCS.PHASECHK.TRANS64.TRYWAIT P0, [R0+URZ+0x20], R2 ;  /* 0x00002002000065a7 */ /* 0x000ee400080011ff */
[----:B---3--:R-:W-:Y:S01]  /*a0b0*/  @P6 SEL R72, RZ, 0x1, !P0 ;  /* 0x00000001ff486807 */ /* 0x008fe20004000000 */
[----:B--2---:R-:W-:Y:S06]  /*a0c0*/  @!P6 BRA `(.L_x_158) ;  /* 0x000000000060e947 */ /* 0x004fec0003800000 */
        /* <DEDUP_REMOVED lines=12> */
.L_x_160:
[----:B------:R-:W-:Y:S05]  /*a190*/  BSYNC B0 ;  /* 0x0000000000007941 */ /* 0x000fea0003800000 */
.L_x_159:
[----:B------:R-:W-:Y:S01]  /*a1a0*/  ISETP.NE.AND P0, PT, R73, RZ, PT ;  /* 0x000000ff4900720c */ /* 0x000fe20003f05270 */
[----:B------:R-:W-:Y:S11]  /*a1b0*/  VIADD R71, R71, 0x1 ;  /* 0x0000000147477836 */ /* 0x000ff60000000000 */
[----:B------:R-:W-:Y:S01]  /*a1c0*/  @!UPT UIADD3 URZ, UPT, UPT, URZ, URZ, URZ ;  /* 0x000000fffffff290 */ /* 0x000fe2000fffe0ff */
[----:B------:R2:W3:Y:S04]  /*a1d0*/  @P0 LDS.128 R32, [R5] ;  /* 0x0000000005200984 */ /* 0x0004e80000000c00 */
[----:B------:R2:W4:Y:S04]  /*a1e0*/  @P0 LDS.128 R36, [R4+0x10] ;  /* 0x0000100004240984 */ /* 0x0005280000000c00 */
[----:B------:R2:W2:Y:S04]  /*a1f0*/  @P0 LDS.128 R40, [R3+0x20] ;  /* 0x0000200003280984 */ /* 0x0004a80000000c00 */
[----:B------:R2:W2:Y:S01]  /*a200*/  @P0 LDS.128 R44, [R2+0x30] ;  /* 0x00003000022c0984 */ /* 0x0004a20000000c00 */
[C---:B------:R-:W-:Y:S04]  /*a210*/  ISETP.NE.AND P0, PT, R71.reuse, 0x4, PT ;  /* 0x000000044700780c */ /* 0x040fe80003f05270 */
[----:B-1----:R-:W-:Y:S02]  /*a220*/  SEL R0, RZ, 0x1, P0 ;  /* 0x00000001ff007807 */ /* 0x002fe40000000000 */
[----:B------:R-:W-:Y:S02]  /*a230*/  SEL R71, R71, RZ, P0 ;  /* 0x000000ff47477207 */ /* 0x000fe40000000000 */
[----:B------:R-:W-:Y:S02]  /*a240*/  LOP3.LUT R74, R74, R0, RZ, 0x3c, !PT ;  /* 0x000000004a4a7212 */ /* 0x000fe400078e3cff */
.L_x_158:
[----:B------:R-:W-:Y:S05]  /*a250*/  BSYNC B1 ;  /* 0x0000000000017941 */ /* 0x000fea0003800000 */
.L_x_157:
[----:B------:R-:W-:Y:S05]  /*a260*/  VIADD R0, R25, 0x50 ;  /* 0x0000005019007836 */ /* 0x000fea0000000000 */
[----:B------:R-:W-:Y:S04]  /*a270*/  SHF.R.U32.HI R0, RZ, 0x15, R0 ;  /* 0x00000015ff007819 */ /* 0x000fe80000011600 */
[----:B------:R-:W-:Y:S11]  /*a280*/  LOP3.LUT P0, RZ, R0, 0x3, R52, 0x48, !PT ;  /* 0x0000000300ff7812 */ /* 0x000ff60007804834 */
[----:B------:R-:W-:Y:S02]  /*a290*/  @!UPT UIADD3 URZ, UPT, UPT, URZ, URZ, URZ ;  /* 0x000000fffffff290 */ /* 0x000fe4000fffe0ff */
[----:B------:R-:W-:Y:S05]  /*a2a0*/  @!P0 BRA `(.L_x_162) ;  /* 0x0000000000408947 */ /* 0x000fea0003800000 */
[----:B------:R-:W5:Y:S01]  /*a2b0*/  LDCU.64 UR8, c[0x4][0x70] ;  /* 0x01000e00ff0877ac */ /* 0x000f620008000a00 */
[----:B--2---:R-:W-:Y:S01]  /*a2c0*/  MOV R3, 0x0 ;  /* 0x0000000000037802 */ /* 0x004fe20000000f00 */
[----:B-1----:R-:W-:Y:S02]  /*a2d0*/  HFMA2 R12, -RZ, RZ, 0, 5.9604644775390625e-08 ;  /* 0x00000001ff0c7431 */ /* 0x002fe400000001ff */
[----:B------:R-:W-:Y:S02]  /*a2e0*/  IMAD.MOV.U32 R8, RZ, RZ, 0x192 ;  /* 0x00000192ff087424 */ /* 0x000fe400078e00ff */
[----:B------:R-:W-:Y:S01]  /*a2f0*/  IMAD.MOV.U32 R13, RZ, RZ, RZ ;  /* 0x000000ffff0d7224 */ /* 0x000fe200078e00ff */
[----:B------:R-:W1:Y:S01]  /*a300*/  LDCU.64 UR6, c[0x4][0x78] ;  /* 0x01000f00ff0677ac */ /* 0x000e620008000a00 */
[----:B------:R-:W2:Y:S01]  /*a310*/  LDC.64 R2, c[0x4][R3] ;  /* 0x0100000003027b82 */ /* 0x000ea20000000a00 */
[----:B------:R-:W3:Y:S01]  /*a320*/  LDCU.64 UR4, c[0x4][0x10] ;  /* 0x01000200ff0477ac */ /* 0x000ee20008000a00 */
[----:B-----5:R-:W-:Y:S01]  /*a330*/  MOV R5, UR9 ;  /* 0x0000000900057c02 */ /* 0x020fe20008000f00 */
[----:B------:R-:W-:Y:S01]  /*a340*/  IMAD.U32 R4, RZ, RZ, UR8 ;  /* 0x00000008ff047e24 */ /* 0x000fe2000f8e00ff */
[----:B-1----:R-:W-:Y:S01]  /*a350*/  MOV R7, UR7 ;  /* 0x0000000700077c02 */ /* 0x002fe20008000f00 */
[----:B------:R-:W-:Y:S01]  /*a360*/  IMAD.U32 R6, RZ, RZ, UR6 ;  /* 0x00000006ff067e24 */ /* 0x000fe2000f8e00ff */
[----:B---3--:R-:W-:Y:S01]  /*a370*/  MOV R11, UR5 ;  /* 0x00000005000b7c02 */ /* 0x008fe20008000f00 */
[----:B------:R-:W-:Y:S02]  /*a380*/  IMAD.U32 R10, RZ, RZ, UR4 ;  /* 0x00000004ff0a7e24 */ /* 0x000fe4000f8e00ff */
[----:B------:R-:W-:Y:S07]  /*a390*/  LEPC R20, `(.L_x_162) ;  /* 0x000000001014794e */ /* 0x000fee0000000000 */
[----:B--2-4-:R-:W-:Y:S05]  /*a3a0*/  CALL.ABS.NOINC R2 ;  /* 0x0000000002007343 */ /* 0x014fea0003c00000 */
.L_x_162:
[----:B------:R-:W-:Y:S05]  /*a3b0*/  WARPSYNC.ALL ;  /* 0x0000000000007948 */ /* 0x000fea0003800000 */
[----:B------:R-:W-:Y:S01]  /*a3c0*/  R2UR UR4, R25 ;  /* 0x00000000190472ca */ /* 0x000fe200000e0000 */
[----:B------:R-:W-:Y:S01]  /*a3d0*/  BSSY.RECONVERGENT B0, `(.L_x_163) ;  /* 0x0000045000007945 */ /* 0x000fe20003800200 */
[----:B------:R-:W-:Y:S02]  /*a3e0*/  ISETP.NE.AND P6, PT, R69, RZ, PT ;  /* 0x000000ff4500720c */ /* 0x000fe40003fc5270 */
[----:B------:R-:W-:Y:S02]  /*a3f0*/  ISETP.NE.AND P0, PT, R66, RZ, PT ;  /* 0x000000ff4200720c */ /* 0x000fe40003f05270 */
[----:B------:R-:W-:Y:S07]  /*a400*/  MOV R20, UR47 ;  /* 0x0000002f00147c02 */ /* 0x000fee0008000f00 */
[----:B-12---:R-:W1:Y:S02]  /*a410*/  LDTM.x16 R4, tmem[UR4+0x50] ;  /* 0x00005004000479ee */ /* 0x006e640008240000 */
[----:B------:R-:W-:Y:S01]  /*a420*/  @P6 LEA R20, R20, UR43, 0x3 ;  /* 0x0000002b14146c11 */ /* 0x000fe2000f8e18ff */
[C---:B-1----:R-:W-:Y:S01]  /*a430*/  FMUL R0, R24.reuse, R4 ;  /* 0x0000000418007220 */ /* 0x042fe20000400000 */
[C---:B------:R-:W-:Y:S01]  /*a440*/  FMUL R2, R24.reuse, R5 ;  /* 0x0000000518027220 */ /* 0x040fe20000400000 */
[C---:B------:R-:W-:Y:S01]  /*a450*/  FMUL R3, R24.reuse, R6 ;  /* 0x0000000618037220 */ /* 0x040fe20000400000 */
[C---:B------:R-:W-:Y:S01]  /*a460*/  FMUL R7, R24.reuse, R7 ;  /* 0x0000000718077220 */ /* 0x040fe20000400000 */
[C---:B---3--:R-:W-:Y:S01]  /*a470*/  FFMA R28, R27.reuse, R32, R0 ;  /* 0x000000201b1c7223 */ /* 0x048fe20000000000 */
[C---:B------:R-:W-:Y:S01]  /*a480*/  FMUL R4, R24.reuse, R8 ;  /* 0x0000000818047220 */ /* 0x040fe20000400000 */
[C---:B------:R-:W-:Y:S01]  /*a490*/  FFMA R29, R27.reuse, R33, R2 ;  /* 0x000000211b1d7223 */ /* 0x040fe20000000002 */
[C---:B------:R-:W-:Y:S01]  /*a4a0*/  FMUL R5, R24.reuse, R9 ;  /* 0x0000000918057220 */ /* 0x040fe20000400000 */
[C---:B------:R-:W-:Y:S01]  /*a4b0*/  FFMA R30, R27.reuse, R34, R3 ;  /* 0x000000221b1e7223 */ /* 0x040fe20000000003 */
[C---:B------:R-:W-:Y:S01]  /*a4c0*/  FMUL R6, R24.reuse, R10 ;  /* 0x0000000a18067220 */ /* 0x040fe20000400000 */
[C---:B------:R-:W-:Y:S01]  /*a4d0*/  FFMA R31, R27.reuse, R35, R7 ;  /* 0x000000231b1f7223 */ /* 0x040fe20000000007 */
[C---:B------:R-:W-:Y:S01]  /*a4e0*/  FMUL R11, R24.reuse, R11 ;  /* 0x0000000b180b7220 */ /* 0x040fe20000400000 */
[C---:B----4-:R-:W-:Y:S01]  /*a4f0*/  FFMA R4, R27.reuse, R36, R4 ;  /* 0x000000241b047223 */ /* 0x050fe20000000004 */
        /* <DEDUP_REMOVED lines=49> */
[----:B--2---:R-:W-:Y:S04]  /*a810*/  DEPBAR.LE SB0, 0x1 ;  /* 0x000080400000791a */ /* 0x004fe80000000000 */
.L_x_164:
[----:B------:R-:W-:Y:S05]  /*a820*/  BSYNC.RECONVERGENT B0 ;  /* 0x0000000000007941 */ /* 0x000fea0003800200 */
.L_x_163:
        /* <DEDUP_REMOVED lines=21> */
.L_x_168:
[----:B------:R-:W-:Y:S05]  /*a980*/  BSYNC B0 ;  /* 0x0000000000007941 */ /* 0x000fea0003800000 */
.L_x_167:
        /* <DEDUP_REMOVED lines=11> */
.L_x_166:
[----:B------:R-:W-:Y:S05]  /*aa40*/  BSYNC B1 ;  /* 0x0000000000017941 */ /* 0x000fea0003800000 */
.L_x_165:
        /* <DEDUP_REMOVED lines=21> */
.L_x_170:
        /* <DEDUP_REMOVED lines=71> */
.L_x_172:
[----:B------:R-:W-:Y:S05]  /*b010*/  BSYNC.RECONVERGENT B0 ;  /* 0x0000000000007941 */ /* 0x000fea0003800200 */
.L_x_171:
        /* <DEDUP_REMOVED lines=21> */
.L_x_176:
[----:B------:R-:W-:Y:S05]  /*b170*/  BSYNC B0 ;  /* 0x0000000000007941 */ /* 0x000fea0003800000 */
.L_x_175:
[----:B------:R-:W-:Y:S11]  /*b180*/  ISETP.NE.AND P0, PT, R73, RZ, PT ;  /* 0x000000ff4900720c */ /* 0x000ff60003f05270 */
[----:B------:R-:W-:Y:S02]  /*b190*/  @!UPT UIADD3 URZ, UPT, UPT, URZ, URZ, URZ ;  /* 0x000000fffffff290 */ /* 0x000fe4000fffe0ff */
[----:B------:R2:W3:Y:S04]  /*b1a0*/  @P0 LDS.128 R32, [R4] ;  /* 0x0000000004200984 */ /* 0x0004e80000000c00 */
[----:B------:R2:W4:Y:S04]  /*b1b0*/  @P0 LDS.128 R36, [R3+0x10] ;  /* 0x0000100003240984 */ /* 0x0005280000000c00 */
[----:B------:R2:W1:Y:S04]  /*b1c0*/  @P0 LDS.128 R40, [R2+0x20] ;  /* 0x0000200002280984 */ /* 0x0004680000000c00 */
[----:B------:R2:W1:Y:S02]  /*b1d0*/  @P0 LDS.128 R44, [R71+0x30] ;  /* 0x00003000472c0984 */ /* 0x0004640000000c00 */
.L_x_174:
[----:B------:R-:W-:Y:S05]  /*b1e0*/  BSYNC B1 ;  /* 0x0000000000017941 */ /* 0x000fea0003800000 */
.L_x_173:
[----:B-1----:R-:W-:Y:S05]  /*b1f0*/  VIADD R0, R25, 0x70 ;  /* 0x0000007019007836 */ /* 0x002fea0000000000 */
[----:B------:R-:W-:Y:S04]  /*b200*/  SHF.R.U32.HI R0, RZ, 0x15, R0 ;  /* 0x00000015ff007819 */ /* 0x000fe80000011600 */
[----:B------:R-:W-:Y:S11]  /*b210*/  LOP3.LUT P0, RZ, R0, 0x3, R52, 0x48, !PT ;  /* 0x0000000300ff7812 */ /* 0x000ff60007804834 */
[----:B------:R-:W-:Y:S02]  /*b220*/  @!UPT UIADD3 URZ, UPT, UPT, URZ, URZ, URZ ;  /* 0x000000fffffff290 */ /* 0x000fe4000fffe0ff */
[----:B------:R-:W-:Y:S05]  /*b230*/  @!P0 BRA `(.L_x_178) ;  /* 0x0000000000408947 */ /* 0x000fea0003800000 */
[----:B------:R-:W1:Y:S01]  /*b240*/  LDCU.64 UR8, c[0x4][0x70] ;  /* 0x01000e00ff0877ac */ /* 0x000e620008000a00 */
[----:B--2---:R-:W-:Y:S01]  /*b250*/  MOV R3, 0x0 ;  /* 0x0000000000037802 */ /* 0x004fe20000000f00 */
[----:B------:R-:W-:Y:S02]  /*b260*/  HFMA2 R12, -RZ, RZ, 0, 5.9604644775390625e-08 ;  /* 0x00000001ff0c7431 */ /* 0x000fe400000001ff */
[----:B------:R-:W-:Y:S02]  /*b270*/  IMAD.MOV.U32 R8, RZ, RZ, 0x192 ;  /* 0x00000192ff087424 */ /* 0x000fe400078e00ff */
[----:B------:R-:W-:Y:S01]  /*b280*/  IMAD.MOV.U32 R13, RZ, RZ, RZ ;  /* 0x000000ffff0d7224 */ /* 0x000fe200078e00ff */
[----:B------:R-:W2:Y:S01]  /*b290*/  LDCU.64 UR6, c[0x4][0x78] ;  /* 0x01000f00ff0677ac */ /* 0x000ea20008000a00 */
[----:B------:R-:W3:Y:S01]  /*b2a0*/  LDC.64 R2, c[0x4][R3] ;  /* 0x0100000003027b82 */ /* 0x000ee20000000a00 */
[----:B------:R-:W5:Y:S01]  /*b2b0*/  LDCU.64 UR4, c[0x4][0x10] ;  /* 0x01000200ff0477ac */ /* 0x000f620008000a00 */
[----:B-1----:R-:W-:Y:S01]  /*b2c0*/  MOV R5, UR9 ;  /* 0x0000000900057c02 */ /* 0x002fe20008000f00 */
[----:B------:R-:W-:Y:S01]  /*b2d0*/  IMAD.U32 R4, RZ, RZ, UR8 ;  /* 0x00000008ff047e24 */ /* 0x000fe2000f8e00ff */
[----:B--2---:R-:W-:Y:S01]  /*b2e0*/  MOV R7, UR7 ;  /* 0x0000000700077c02 */ /* 0x004fe20008000f00 */
[----:B------:R-:W-:Y:S01]  /*b2f0*/  IMAD.U32 R6, RZ, RZ, UR6 ;  /* 0x00000006ff067e24 */ /* 0x000fe2000f8e00ff */
[----:B-----5:R-:W-:Y:S01]  /*b300*/  MOV R11, UR5 ;  /* 0x00000005000b7c02 */ /* 0x020fe20008000f00 */
[----:B------:R-:W-:Y:S02]  /*b310*/  IMAD.U32 R10, RZ, RZ, UR4 ;  /* 0x00000004ff0a7e24 */ /* 0x000fe4000f8e00ff */
[----:B------:R-:W-:Y:S07]  /*b320*/  LEPC R20, `(.L_x_178) ;  /* 0x000000001014794e */ /* 0x000fee0000000000 */
[----:B---34-:R-:W-:Y:S05]  /*b330*/  CALL.ABS.NOINC R2 ;  /* 0x0000000002007343 */ /* 0x018fea0003c00000 */
.L_x_178:
[----:B------:R-:W-:Y:S01]  /*b340*/  ISETP.NE.AND P0, PT, R66, RZ, PT ;  /* 0x000000ff4200720c */ /* 0x000fe20003f05270 */
[----:B------:R-:W-:Y:S05]  /*b350*/  WARPSYNC.ALL ;  /* 0x0000000000007948 */ /* 0x000fea0003800000 */
[----:B------:R-:W-:Y:S01]  /*b360*/  R2UR UR4, R25 ;  /* 0x00000000190472ca */ /* 0x000fe200000e0000 */
[----:B------:R-:W-:Y:S01]  /*b370*/  BSSY.RECONVERGENT B0, `(.L_x_179) ;  /* 0x0000040000007945 */ /* 0x000fe20003800200 */
[----:B------:R-:W-:Y:S04]  /*b380*/  IADD3 R70, PT, PT, R70, 0xb0, RZ ;  /* 0x000000b046467810 */ /* 0x000fe80007ffe0ff */
[----:B------:R-:W-:Y:S07]  /*b390*/  LOP3.LUT R70, R70, 0xfefffff8, RZ, 0xc0, !PT ;  /* 0xfefffff846467812 */ /* 0x000fee00078ec0ff */
[----:B--2---:R-:W1:Y:S01]  /*b3a0*/  LDTM.x16 R4, tmem[UR4+0x70] ;  /* 0x00007004000479ee */ /* 0x004e620008240000 */
[----:B------:R-:W-:Y:S01]  /*b3b0*/  NOP ;  /* 0x0000000000007918 */ /* 0x000fe20000000000 */
[----:B-1----:R1:W-:Y:S01]  /*b3c0*/  SYNCS.ARRIVE.TRANS64.RED.A1T0 RZ, [R70+URZ], RZ ;  /* 0x000000ff46ff79a7 */ /* 0x0023e200081004ff */
[C---:B------:R-:W-:Y:S01]  /*b3d0*/  FMUL R0, R24.reuse, R4 ;  /* 0x0000000418007220 */ /* 0x040fe20000400000 */
        /* <DEDUP_REMOVED lines=40> */
[----:B--2---:R-:W2:Y:S02]  /*b660*/  FENCE.VIEW.ASYNC.S ;  /* 0x00000000000073c6 */ /* 0x004ea40000000000 */
        /* <DEDUP_REMOVED lines=16> */
.L_x_180:
[----:B------:R-:W-:Y:S05]  /*b770*/  BSYNC.RECONVERGENT B0 ;  /* 0x0000000000007941 */ /* 0x000fea0003800200 */
.L_x_179:
[----:B------:R-:W-:Y:S01]  /*b780*/  BAR.SYNC.DEFER_BLOCKING 0x1, 0x80 ;  /* 0x0042000000007b1d */ /* 0x000fe20000010000 */
[----:B------:R-:W-:Y:S01]  /*b790*/  UISETP.NE.AND UP0, UPT, UR49, -0x8, UPT ;  /* 0xfffffff83100788c */ /* 0x000fe2000bf05270 */
[----:B------:R-:W-:Y:S08]  /*b7a0*/  IADD3 R22, PT, PT, R22, 0x1, RZ ;  /* 0x0000000116167810 */ /* 0x000ff00007ffe0ff */
[----:B------:R-:W-:Y:S05]  /*b7b0*/  BRA.U !UP0, `(.L_x_181) ;  /* 0x0000000108287547 */ /* 0x000fea000b800000 */
[----:B------:R-:W-:Y:S01]  /*b7c0*/  ISETP.NE.AND P0, PT, R69, RZ, PT ;  /* 0x000000ff4500720c */ /* 0x000fe20003f05270 */
[----:B------:R-:W-:Y:S01]  /*b7d0*/  IMAD.U32 R2, RZ, RZ, UR48 ;  /* 0x00000030ff027e24 */ /* 0x000fe2000f8e00ff */
[----:B------:R-:W-:Y:S01]  /*b7e0*/  UIADD3 UR4, UPT, UPT, UR48, 0x1, URZ ;  /* 0x0000000130047890 */ /* 0x000fe2000fffe0ff */
[----:B------:R-:W-:Y:S03]  /*b7f0*/  IMAD.U32 R0, RZ, RZ, UR62 ;  /* 0x0000003eff007e24 */ /* 0x000fe6000f8e00ff */
[----:B------:R-:W-:Y:S04]  /*b800*/  UISETP.NE.AND UP0, UPT, UR4, 0x4, UPT ;  /* 0x000000040400788c */ /* 0x000fe8000bf05270 */
[----:B------:R-:W-:Y:S03]  /*b810*/  USEL UR48, UR4, URZ, UP0 ;  /* 0x000000ff04307287 */ /* 0x000fe60008000000 */
[----:B------:R-:W-:Y:S05]  /*b820*/  @P0 LEA R2, R2, UR43, 0x3 ;  /* 0x0000002b02020c11 */ /* 0x000fea000f8e18ff */
[----:B------:R-:W-:Y:S05]  /*b830*/  @P0 VIADD R2, R2, 0x40 ;  /* 0x0000004002020836 */ /* 0x000fea0000000000 */
[----:B------:R-:W-:Y:S04]  /*b840*/  @P0 PRMT R0, R0, 0x654, R2 ;  /* 0x0000065400000816 */ /* 0x000fe80000000002 */
[----:B------:R2:W-:Y:S03]  /*b850*/  @P0 SYNCS.ARRIVE.TRANS64.RED.A1T0 RZ, [R0+URZ], RZ ;  /* 0x000000ff00ff09a7 */ /* 0x0005e600081004ff */
.L_x_181:
[----:B------:R-:W-:Y:S01]  /*b860*/  R2UR UR5, R53 ;  /* 0x00000000350572ca */ /* 0x000fe200000e0000 */
[----:B------:R-:W-:Y:S01]  /*b870*/  UISETP.NE.AND UP0, UPT, UR63, URZ, UPT ;  /* 0x000000ff3f00728c */ /* 0x000fe2000bf05270 */
[----:B------:R-:W-:Y:S01]  /*b880*/  R2UR UR4, R54 ;  /* 0x00000000360472ca */ /* 0x000fe200000e0000 */
[----:B------:R-:W-:Y:S01]  /*b890*/  UIADD3 UR49, UPT, UPT, UR49, 0x8, URZ ;  /* 0x0000000831317890 */ /* 0x000fe2000fffe0ff */
[----:B------:R-:W-:Y:S01]  /*b8a0*/  ISETP.NE.AND P0, PT, R58, 0x2, PT ;  /* 0x000000023a00780c */ /* 0x000fe20003f05270 */
[----:B------:R-:W-:Y:S01]  /*b8b0*/  UMOV UR60, UR61 ;  /* 0x0000003d003c7c82 */ /* 0x000fe20008000000 */
[----:B------:R-:W-:Y:S02]  /*b8c0*/  ISETP.NE.AND P1, PT, R22, 0x4, PT ;  /* 0x000000041600780c */ /* 0x000fe40003f25270 */
[----:B------:R-:W-:Y:S02]  /*b8d0*/  SEL R2, RZ, 0x1, P0 ;  /* 0x00000001ff027807 */ /* 0x000fe40000000000 */
[----:B--2---:R-:W-:Y:S02]  /*b8e0*/  SEL R0, RZ, 0x1, P1 ;  /* 0x00000001ff007807 */ /* 0x004fe40000800000 */
[----:B------:R-:W-:Y:S01]  /*b8f0*/  LOP3.LUT R60, R60, R2, RZ, 0x3c, !PT ;  /* 0x000000023c3c7212 */ /* 0x000fe200078e3cff */
[----:B------:R-:W-:Y:S01]  /*b900*/  UIADD3 UR27, UPT, UPT, UR36, UR5, URZ ;  /* 0x00000005241b7290 */ /* 0x000fe2000fffe0ff */
[----:B------:R-:W-:Y:S01]  /*b910*/  LOP3.LUT R61, R61, R0, RZ, 0x3c, !PT ;  /* 0x000000003d3d7212 */ /* 0x000fe200078e3cff */
[----:B------:R-:W-:Y:S01]  /*b920*/  UIADD3 UR26, UPT, UPT, UR37, UR4, URZ ;  /* 0x00000004251a7290 */ /* 0x000fe2000fffe0ff */
[----:B------:R-:W-:Y:S02]  /*b930*/  SEL R58, R58, RZ, P0 ;  /* 0x000000ff3a3a7207 */ /* 0x000fe40000000000 */
[----:B------:R-:W-:Y:S01]  /*b940*/  SEL R22, R22, RZ, P1 ;  /* 0x000000ff16167207 */ /* 0x000fe20000800000 */
[----:B------:R-:W-:Y:S08]  /*b950*/  BRA.U UP0, `(.L_x_182) ;  /* 0xffffffb100a87547 */ /* 0x000ff0000b83ffff */
[----:B------:R-:W-:-:S13]  /*b960*/  R2UR UR4, R55 ;  /* 0x00000000370472ca */ /* 0x000fda00000e0000 */
[----:B------:R-:W-:-:S09]  /*b970*/  UISETP.NE.AND UP0, UPT, UR4, URZ, UPT ;  /* 0x000000ff0400728c */ /* 0x000fd2000bf05270 */
[----:B------:R-:W-:Y:S05]  /*b980*/  BRA.U !UP0, `(.L_x_183) ;  /* 0x0000000108487547 */ /* 0x000fea000b800000 */
[----:B------:R-:W2:Y:S02]  /*b990*/  LDCU.64 UR4, c[0x0][0x890] ;  /* 0x00011200ff0477ac */ /* 0x000ea40008000a00 */
[----:B--2---:R-:W-:-:S04]  /*b9a0*/  UISETP.NE.U32.AND UP0, UPT, UR4, URZ, UPT ;  /* 0x000000ff0400728c */ /* 0x004fc8000bf05070 */
[----:B------:R-:W-:-:S09]  /*b9b0*/  UISETP.NE.AND.EX UP0, UPT, UR5, URZ, UPT, UP0 ;  /* 0x000000ff0500728c */ /* 0x000fd2000bf05300 */
[----:B------:R-:W-:Y:S05]  /*b9c0*/  BRA.U UP0, `(.L_x_184) ;  /* 0x00000001000c7547 */ /* 0x000fea000b800000 */
[----:B------:R-:W-:-:S13]  /*b9d0*/  FSETP.NEU.AND P0, PT, R27, RZ, PT ;  /* 0x000000ff1b00720b */ /* 0x000fda0003f0d000 */
[----:B------:R-:W-:Y:S05]  /*b9e0*/  @!P0 EXIT ;  /* 0x000000000000894d */ /* 0x000fea0003800000 */
[----:B------:R-:W-:Y:S05]  /*b9f0*/  BRA `(.L_x_183) ;  /* 0x00000000002c7947 */ /* 0x000fea0003800000 */
.L_x_184:
[----:B------:R-:W-:Y:S01]  /*ba00*/  ISETP.NE.AND P0, PT, R57, RZ, PT ;  /* 0x000000ff3900720c */ /* 0x000fe20003f05270 */
[----:B------:R-:W-:-:S12]  /*ba10*/  BSSY.RECONVERGENT B0, `(.L_x_183) ;  /* 0x0000009000007945 */ /* 0x000fd80003800200 */
[----:B------:R-:W-:Y:S05]  /*ba20*/  @P0 BRA `(.L_x_185) ;  /* 0x0000000000140947 */ /* 0x000fea0003800000 */
[----:B------:R-:W2:Y:S02]  /*ba30*/  LDCU.64 UR4, c[0x0][0x888] ;  /* 0x00011100ff0477ac */ /* 0x000ea40008000a00 */
[----:B--2---:R-:W-:-:S04]  /*ba40*/  ISETP.NE.U32.AND P0, PT, RZ, UR4, PT ;  /* 0x00000004ff007c0c */ /* 0x004fc8000bf05070 */
[----:B------:R-:W-:-:S13]  /*ba50*/  ISETP.NE.AND.EX P0, PT, RZ, UR5, PT, P0 ;  /* 0x00000005ff007c0c */ /* 0x000fda000bf05300 */
[----:B------:R-:W-:Y:S05]  /*ba60*/  @!P0 EXIT ;  /* 0x000000000000894d */ /* 0x000fea0003800000 */
[----:B------:R-:W-:Y:S05]  /*ba70*/  BRA `(.L_x_186) ;  /* 0x0000000000087947 */ /* 0x000fea0003800000 */
.L_x_185:
[----:B------:R-:W-:-:S13]  /*ba80*/  FSETP.NEU.AND P0, PT, R27, RZ, PT ;  /* 0x000000ff1b00720b */ /* 0x000fda0003f0d000 */
[----:B------:R-:W-:Y:S05]  /*ba90*/  @!P0 EXIT ;  /* 0x000000000000894d */ /* 0x000fea0003800000 */
.L_x_186:
[----:B------:R-:W-:Y:S05]  /*baa0*/  BSYNC.RECONVERGENT B0 ;  /* 0x0000000000007941 */ /* 0x000fea0003800200 */
.L_x_183:
[----:B------:R-:W-:Y:S01]  /*bab0*/  ULEA UR4, UR48, UR43, 0x3 ;  /* 0x0000002b30047291 */ /* 0x000fe2000f8e18ff */
[----:B------:R-:W-:-:S04]  /*bac0*/  DEPBAR.LE SB0, 0x0 ;  /* 0x000080000000791a */ /* 0x000fc80000000000 */
[----:B------:R-:W-:-:S04]  /*bad0*/  UIADD3 UR4, UPT, UPT, UR4, 0x40, URZ ;  /* 0x0000004004047890 */ /* 0x000fc8000fffe0ff */
[----:B------:R-:W-:-:S09]  /*bae0*/  UPRMT UR4, UR62, 0x654, UR4 ;  /* 0x000006543e047896 */ /* 0x000fd20008000004 */
[----:B------:R-:W-:Y:S01]  /*baf0*/  SYNCS.ARRIVE.TRANS64.RED.A1T0 RZ, [UR4], RZ ;  /* 0x000000ffffff79a7 */ /* 0x000fe20008100404 */
[----:B------:R-:W-:Y:S05]  /*bb00*/  EXIT ;  /* 0x000000000000794d */ /* 0x000fea0003800000 */
.L_x_24:
[----:B---3--:R3:W4:Y:S02]  /*bb10*/  SYNCS.PHASECHK.TRANS64.TRYWAIT P0, [R0+URZ+0xe0], R2 ;  /* 0x0000e002000075a7 */ /* 0x00872400080011ff */
[----:B----4-:R-:W-:Y:S05]  /*bb20*/  @!P0 NANOSLEEP.SYNCS 0x989680 ;  /* 0x009896800000895d */ /* 0x010fea0003900000 */
[----:B------:R-:W4:Y:S02]  /*bb30*/  @!P0 SYNCS.PHASECHK.TRANS64 P0, [R0+URZ+0xe0], R2 ;  /* 0x0000e002000085a7 */ /* 0x000f2400080010ff */
[----:B----4-:R-:W-:Y:S05]  /*bb40*/  @!P0 BRA `(.L_x_24) ;  /* 0xfffffffc00f08947 */ /* 0x010fea000383ffff */
[----:B------:R-:W-:Y:S05]  /*bb50*/  BRA `(.L_x_187) ;  /* 0xffffff5c00b87947 */ /* 0x000fea000383ffff */
.L_x_27:
[----:B--2---:R-:W-:-:S07]  /*bb60*/  MOV R0, UR7 ;  /* 0x0000000700007c02 */ /* 0x004fce0008000f00 */
.L_x_188:
[----:B--2---:R2:W3:Y:S02]  /*bb70*/  SYNCS.PHASECHK.TRANS64.TRYWAIT P0, [R0+URZ+0x10], R3 ;  /* 0x00001003000075a7 */ /* 0x0044e400080011ff */
[----:B---3--:R-:W-:Y:S05]  /*bb80*/  @!P0 NANOSLEEP.SYNCS 0x989680 ;  /* 0x009896800000895d */ /* 0x008fea0003900000 */
[----:B------:R-:W3:Y:S02]  /*bb90*/  @!P0 SYNCS.PHASECHK.TRANS64 P0, [R0+URZ+0x10], R3 ;  /* 0x00001003000085a7 */ /* 0x000ee400080010ff */
[----:B---3--:R-:W-:Y:S05]  /*bba0*/  @!P0 BRA `(.L_x_188) ;  /* 0xfffffffc00f08947 */ /* 0x008fea000383ffff */
[----:B------:R-:W-:Y:S05]  /*bbb0*/  BRA `(.L_x_26) ;  /* 0xffffff6000107947 */ /* 0x000fea000383ffff */
.L_x_36:
[----:B-1----:R-:W-:-:S07]  /*bbc0*/  MOV R0, UR7 ;  /* 0x0000000700007c02 */ /* 0x002fce0008000f00 */
.L_x_189:
[----:B-1----:R1:W2:Y:S02]  /*bbd0*/  SYNCS.PHASECHK.TRANS64.TRYWAIT P0, [R0+URZ+0x10], R3 ;  /* 0x00001003000075a7 */ /* 0x0022a400080011ff */
[----:B--2---:R-:W-:Y:S05]  /*bbe0*/  @!P0 NANOSLEEP.SYNCS 0x989680 ;  /* 0x009896800000895d */ /* 0x004fea0003900000 */
[----:B------:R-:W2:Y:S02]  /*bbf0*/  @!P0 SYNCS.PHASECHK.TRANS64 P0, [R0+URZ+0x10], R3 ;  /* 0x00001003000085a7 */ /* 0x000ea400080010ff */
[----:B--2---:R-:W-:Y:S05]  /*bc00*/  @!P0 BRA `(.L_x_189) ;  /* 0xfffffffc00f08947 */ /* 0x004fea000383ffff */
[----:B------:R-:W-:Y:S05]  /*bc10*/  BRA `(.L_x_35) ;  /* 0xffffff64006c7947 */ /* 0x000fea000383ffff */
.L_x_43:
[----:B-1----:R1:W4:Y:S02]  /*bc20*/  SYNCS.PHASECHK.TRANS64.TRYWAIT P0, [R3+URZ+0x70], R0 ;  /* 0x00007000030075a7 */ /* 0x00232400080011ff */
[----:B----4-:R-:W-:Y:S05]  /*bc30*/  @!P0 NANOSLEEP.SYNCS 0x989680 ;  /* 0x009896800000895d */ /* 0x010fea0003900000 */
[----:B------:R-:W4:Y:S02]  /*bc40*/  @!P0 SYNCS.PHASECHK.TRANS64 P0, [R3+URZ+0x70], R0 ;  /* 0x00007000030085a7 */ /* 0x000f2400080010ff */
[----:B----4-:R-:W-:Y:S05]  /*bc50*/  @!P0 BRA `(.L_x_43) ;  /* 0xfffffffc00f08947 */ /* 0x010fea000383ffff */
[----:B------:R-:W-:Y:S05]  /*bc60*/  BRA `(.L_x_190) ;  /* 0xffffff6800a87947 */ /* 0x000fea000383ffff */
.L_x_47:
[----:B------:R-:W-:-:S07]  /*bc70*/  MOV R0, UR4 ;  /* 0x0000000400007c02 */ /* 0x000fce0008000f00 */
.L_x_191:
[----:B-1----:R1:W2:Y:S02]  /*bc80*/  SYNCS.PHASECHK.TRANS64.TRYWAIT P0, [R0+URZ], R2 ;  /* 0x00000002000075a7 */ /* 0x0022a400080011ff */
[----:B--2---:R-:W-:Y:S05]  /*bc90*/  @!P0 NANOSLEEP.SYNCS 0x989680 ;  /* 0x009896800000895d */ /* 0x004fea0003900000 */
[----:B------:R-:W2:Y:S02]  /*bca0*/  @!P0 SYNCS.PHASECHK.TRANS64 P0, [R0+URZ], R2 ;  /* 0x00000002000085a7 */ /* 0x000ea400080010ff */
[----:B--2---:R-:W-:Y:S05]  /*bcb0*/  @!P0 BRA `(.L_x_191) ;  /* 0xfffffffc00f08947 */ /* 0x004fea000383ffff */
[----:B------:R-:W-:Y:S05]  /*bcc0*/  BRA `(.L_x_192) ;  /* 0xffffff7000547947 */ /* 0x000fea000383ffff */
.L_x_50:
[----:B--2---:R2:W3:Y:S02]  /*bcd0*/  SYNCS.PHASECHK.TRANS64.TRYWAIT P0, [R0+URZ+0xd0], R8 ;  /* 0x0000d008000075a7 */ /* 0x0044e400080011ff */
[----:B---3--:R-:W-:Y:S05]  /*bce0*/  @!P0 NANOSLEEP.SYNCS 0x989680 ;  /* 0x009896800000895d */ /* 0x008fea0003900000 */
[----:B------:R-:W3:Y:S02]  /*bcf0*/  @!P0 SYNCS.PHASECHK.TRANS64 P0, [R0+URZ+0xd0], R8 ;  /* 0x0000d008000085a7 */ /* 0x000ee400080010ff */
[----:B---3--:R-:W-:Y:S05]  /*bd00*/  @!P0 BRA `(.L_x_50) ;  /* 0xfffffffc00f08947 */ /* 0x008fea000383ffff */
[----:B------:R-:W-:Y:S05]  /*bd10*/  BRA `(.L_x_193) ;  /* 0xffffff7000b47947 */ /* 0x000fea000383ffff */
.L_x_51:
[----:B------:R-:W-:-:S07]  /*bd20*/  MOV R0, UR4 ;  /* 0x0000000400007c02 */ /* 0x000fce0008000f00 */
.L_x_194:
[----:B--2---:R2:W3:Y:S02]  /*bd30*/  SYNCS.PHASECHK.TRANS64.TRYWAIT P0, [R0+URZ+0x80], R9 ;  /* 0x00008009000075a7 */ /* 0x0044e400080011ff */
[----:B---3--:R-:W-:Y:S05]  /*bd40*/  @!P0 NANOSLEEP.SYNCS 0x989680 ;  /* 0x009896800000895d */ /* 0x008fea0003900000 */
[----:B------:R-:W3:Y:S02]  /*bd50*/  @!P0 SYNCS.PHASECHK.TRANS64 P0, [R0+URZ+0x80], R9 ;  /* 0x00008009000085a7 */ /* 0x000ee400080010ff */
[----:B---3--:R-:W-:Y:S05]  /*bd60*/  @!P0 BRA `(.L_x_194) ;  /* 0xfffffffc00f08947 */ /* 0x008fea000383ffff */
[----:B------:R-:W-:Y:S05]  /*bd70*/  BRA `(.L_x_195) ;  /* 0xffffff7000c47947 */ /* 0x000fea000383ffff */
.L_x_52:
[----:B--2---:R2:W3:Y:S02]  /*bd80*/  SYNCS.PHASECHK.TRANS64.TRYWAIT P1, [R0+URZ+0x70], R8 ;  /* 0x00007008000075a7 */ /* 0x0044e400080211ff */
[----:B---3--:R-:W-:Y:S05]  /*bd90*/  @!P1 NANOSLEEP.SYNCS 0x989680 ;  /* 0x009896800000995d */ /* 0x008fea0003900000 */
[----:B------:R-:W3:Y:S02]  /*bda0*/  @!P1 SYNCS.PHASECHK.TRANS64 P1, [R0+URZ+0x70], R8 ;  /* 0x00007008000095a7 */ /* 0x000ee400080210ff */
[----:B---3--:R-:W-:Y:S05]  /*bdb0*/  @!P1 BRA `(.L_x_52) ;  /* 0xfffffffc00f09947 */ /* 0x008fea000383ffff */
[----:B------:R-:W-:Y:S05]  /*bdc0*/  BRA `(.L_x_196) ;  /* 0xffffff7000f47947 */ /* 0x000fea000383ffff */
.L_x_55:
[----:B------:R-:W-:-:S07]  /*bdd0*/  MOV R0, UR4 ;  /* 0x0000000400007c02 */ /* 0x000fce0008000f00 */
.L_x_197:
[----:B--2---:R2:W3:Y:S02]  /*bde0*/  SYNCS.PHASECHK.TRANS64.TRYWAIT P0, [R0+URZ+0x80], R2 ;  /* 0x00008002000075a7 */ /* 0x0044e400080011ff */
[----:B---3--:R-:W-:Y:S05]  /*bdf0*/  @!P0 NANOSLEEP.SYNCS 0x989680 ;  /* 0x009896800000895d */ /* 0x008fea0003900000 */
[----:B------:R-:W3:Y:S02]  /*be00*/  @!P0 SYNCS.PHASECHK.TRANS64 P0, [R0+URZ+0x80], R2 ;  /* 0x00008002000085a7 */ /* 0x000ee400080010ff */
[----:B---3--:R-:W-:Y:S05]  /*be10*/  @!P0 BRA `(.L_x_197) ;  /* 0xfffffffc00f08947 */ /* 0x008fea000383ffff */
[----:B------:R-:W-:Y:S05]  /*be20*/  BRA `(.L_x_54) ;  /* 0xffffff7400487947 */ /* 0x000fea000383ffff */
.L_x_64:
[----:B--2---:R-:W-:-:S04]  /*be30*/  MOV R7, UR5 ;  /* 0x0000000500077c02 */ /* 0x004fc80008000f00 */
[----:B------:R2:W3:Y:S03]  /*be40*/  SYNCS.PHASECHK.TRANS64.TRYWAIT P0, [R7+URZ+0x8], R8 ;  /* 0x00000808070075a7 */ /* 0x0004e600080011ff */
[----:B---3--:R-:W-:Y:S05]  /*be50*/  @!P0 NANOSLEEP.SYNCS 0x989680 ;  /* 0x009896800000895d */ /* 0x008fea0003900000 */
[----:B------:R-:W3:Y:S02]  /*be60*/  @!P0 SYNCS.PHASECHK.TRANS64 P0, [R7+URZ+0x8], R8 ;  /* 0x00000808070085a7 */ /* 0x000ee400080010ff */
[----:B---3--:R-:W-:Y:S05]  /*be70*/  @!P0 BRA `(.L_x_64) ;  /* 0xfffffffc00ec8947 */ /* 0x008fea000383ffff */
[----:B------:R-:W-:Y:S05]  /*be80*/  BRA `(.L_x_63) ;  /* 0xffffff7800047947 */ /* 0x000fea000383ffff */
.L_x_66:
[----:B------:R-:W-:Y:S01]  /*be90*/  BSSY B0, `(.L_x_198) ;  /* 0x0000006000007945 */ /* 0x000fe20003800000 */
[----:B------:R-:W-:-:S07]  /*bea0*/  MOV R15, 0xffffffff ;  /* 0xffffffff000f7802 */ /* 0x000fce0000000f00 */
[----:B-12--5:R-:W-:Y:S05]  /*beb0*/  WARPSYNC.COLLECTIVE R15, `(.L_x_199) ;  /* 0x000000000f0c7348 */ /* 0x026fea0003c00000 */
[----:B------:R-:W-:Y:S02]  /*bec0*/  ELECT P6, UR79, PT ;  /* 0x00000000004f782f */ /* 0x000fe400038c0000 */
[----:B------:R-:W-:Y:S01]  /*bed0*/  MOV R14, UR79 ;  /* 0x0000004f000e7c02 */ /* 0x000fe20008000f00 */
[----:B-12--5:R-:W-:Y:S10]  /*bee0*/  ENDCOLLECTIVE ;  /* 0x000000000000791b */ /* 0x026ff40003800000 */
.L_x_199:
[----:B------:R-:W-:Y:S05]  /*bef0*/  BSYNC B0 ;  /* 0x0000000000007941 */ /* 0x000fea0003800000 */
.L_x_198:
[----:B------:R-:W-:Y:S01]  /*bf00*/  PLOP3.LUT P0, PT, P6, PT, PT, 0x80, 0x8 ;  /* 0x000000000008781c */ /* 0x000fe2000370f070 */
[----:B------:R-:W-:-:S12]  /*bf10*/  BRA `(.L_x_200) ;  /* 0xffffff7800347947 */ /* 0x000fd8000383ffff */
.L_x_68:
[----:B--2---:R-:W-:-:S04]  /*bf20*/  MOV R5, UR5 ;  /* 0x0000000500057c02 */ /* 0x004fc80008000f00 */
[----:B------:R2:W3:Y:S03]  /*bf30*/  SYNCS.PHASECHK.TRANS64.TRYWAIT P0, [R5+URZ+0x8], R6 ;  /* 0x00000806050075a7 */ /* 0x0004e600080011ff */
[----:B---3--:R-:W-:Y:S05]  /*bf40*/  @!P0 NANOSLEEP.SYNCS 0x989680 ;  /* 0x009896800000895d */ /* 0x008fea0003900000 */
[----:B------:R-:W3:Y:S02]  /*bf50*/  @!P0 SYNCS.PHASECHK.TRANS64 P0, [R5+URZ+0x8], R6 ;  /* 0x00000806050085a7 */ /* 0x000ee400080010ff */
[----:B---3--:R-:W-:Y:S05]  /*bf60*/  @!P0 BRA `(.L_x_68) ;  /* 0xfffffffc00ec8947 */ /* 0x008fea000383ffff */
[----:B------:R-:W-:Y:S05]  /*bf70*/  BRA `(.L_x_67) ;  /* 0xffffff7800387947 */ /* 0x000fea000383ffff */
.L_x_69:
[----:B-1----:R1:W2:Y:S02]  /*bf80*/  SYNCS.PHASECHK.TRANS64.TRYWAIT P0, [R3+URZ+0x70], R4 ;  /* 0x00007004030075a7 */ /* 0x0022a400080011ff */
[----:B--2---:R-:W-:Y:S05]  /*bf90*/  @!P0 NANOSLEEP.SYNCS 0x989680 ;  /* 0x009896800000895d */ /* 0x004fea0003900000 */
[----:B------:R-:W2:Y:S02]  /*bfa0*/  @!P0 SYNCS.PHASECHK.TRANS64 P0, [R3+URZ+0x70], R4 ;  /* 0x00007004030085a7 */ /* 0x000ea400080010ff */
[----:B--2---:R-:W-:Y:S05]  /*bfb0*/  @!P0 BRA `(.L_x_69) ;  /* 0xfffffffc00f08947 */ /* 0x004fea000383ffff */
[----:B------:R-:W-:Y:S05]  /*bfc0*/  BRA `(.L_x_201) ;  /* 0xffffff7c00487947 */ /* 0x000fea000383ffff */
.L_x_71:
[----:B------:R-:W-:-:S13]  /*bfd0*/  R2UR UR4, R4 ;  /* 0x00000000040472ca */ /* 0x000fda00000e0000 */
[----:B------:R-:W-:-:S07]  /*bfe0*/  MOV R3, UR4 ;  /* 0x0000000400037c02 */ /* 0x000fce0008000f00 */
.L_x_202:
[----:B-1----:R1:W2:Y:S02]  /*bff0*/  SYNCS.PHASECHK.TRANS64.TRYWAIT P0, [R3+URZ+0xb0], R5 ;  /* 0x0000b005030075a7 */ /* 0x0022a400080011ff */
[----:B--2---:R-:W-:Y:S05]  /*c000*/  @!P0 NANOSLEEP.SYNCS 0x989680 ;  /* 0x009896800000895d */ /* 0x004fea0003900000 */
[----:B------:R-:W2:Y:S02]  /*c010*/  @!P0 SYNCS.PHASECHK.TRANS64 P0, [R3+URZ+0xb0], R5 ;  /* 0x0000b005030085a7 */ /* 0x000ea400080010ff */
[----:B--2---:R-:W-:Y:S05]  /*c020*/  @!P0 BRA `(.L_x_202) ;  /* 0xfffffffc00f08947 */ /* 0x004fea000383ffff */
[----:B------:R-:W-:Y:S05]  /*c030*/  BRA `(.L_x_203) ;  /* 0xffffff7c009c7947 */ /* 0x000fea000383ffff */
.L_x_74:
[----:B------:R-:W-:Y:S07]  /*c040*/  MOV R3, UR5 ;  /* 0x0000000500037c02 */ /* 0x000fee0008000f00 */
.L_x_204:
[----:B-1----:R1:W2:Y:S02]  /*c050*/  SYNCS.PHASECHK.TRANS64.TRYWAIT P0, [R3+URZ], R5 ;  /* 0x00000005030075a7 */ /* 0x0022a400080011ff */
[----:B--2---:R-:W-:Y:S05]  /*c060*/  @!P0 NANOSLEEP.SYNCS 0x989680 ;  /* 0x009896800000895d */ /* 0x004fea0003900000 */
[----:B------:R-:W2:Y:S02]  /*c070*/  @!P0 SYNCS.PHASECHK.TRANS64 P0, [R3+URZ], R5 ;  /* 0x00000005030085a7 */ /* 0x000ea400080010ff */
[----:B--2---:R-:W-:Y:S05]  /*c080*/  @!P0 BRA `(.L_x_204) ;  /* 0xfffffffc00f08947 */ /* 0x004fea000383ffff */
[----:B------:R-:W-:Y:S05]  /*c090*/  BRA `(.L_x_73) ;  /* 0xffffff7c00b47947 */ /* 0x000fea000383ffff */
.L_x_78:
[----:B-1----:R-:W-:-:S07]  /*c0a0*/  MOV R2, UR4 ;  /* 0x0000000400027c02 */ /* 0x002fce0008000f00 */
.L_x_205:
[----:B-1----:R1:W2:Y:S02]  /*c0b0*/  SYNCS.PHASECHK.TRANS64.TRYWAIT P0, [R2+URZ], R3 ;  /* 0x00000003020075a7 */ /* 0x0022a400080011ff */
[----:B--2---:R-:W-:Y:S05]  /*c0c0*/  @!P0 NANOSLEEP.SYNCS 0x989680 ;  /* 0x009896800000895d */ /* 0x004fea0003900000 */
[----:B------:R-:W2:Y:S02]  /*c0d0*/  @!P0 SYNCS.PHASECHK.TRANS64 P0, [R2+URZ], R3 ;  /* 0x00000003020085a7 */ /* 0x000ea400080010ff */
[----:B--2---:R-:W-:Y:S05]  /*c0e0*/  @!P0 BRA `(.L_x_205) ;  /* 0xfffffffc00f08947 */ /* 0x004fea000383ffff */
[----:B------:R-:W-:Y:S05]  /*c0f0*/  BRA `(.L_x_206) ;  /* 0xffffff8400cc7947 */ /* 0x000fea000383ffff */
.L_x_79:
[----:B------:R-:W-:-:S07]  /*c100*/  MOV R2, UR5 ;  /* 0x0000000500027c02 */ /* 0x000fce0008000f00 */
.L_x_207:
[----:B-1----:R1:W2:Y:S02]  /*c110*/  SYNCS.PHASECHK.TRANS64.TRYWAIT P0, [R2+URZ], R4 ;  /* 0x00000004020075a7 */ /* 0x0022a400080011ff */
[----:B--2---:R-:W-:Y:S05]  /*c120*/  @!P0 NANOSLEEP.SYNCS 0x989680 ;  /* 0x009896800000895d */ /* 0x004fea0003900000 */
[----:B------:R-:W2:Y:S02]  /*c130*/  @!P0 SYNCS.PHASECHK.TRANS64 P0, [R2+URZ], R4 ;  /* 0x00000004020085a7 */ /* 0x000ea400080010ff */
[----:B--2---:R-:W-:Y:S05]  /*c140*/  @!P0 BRA `(.L_x_207) ;  /* 0xfffffffc00f08947 */ /* 0x004fea000383ffff */
[----:B------:R-:W-:Y:S05]  /*c150*/  BRA `(.L_x_208) ;  /* 0xffffff8400dc7947 */ /* 0x000fea000383ffff */
.L_x_80:
[----:B------:R-:W-:-:S07]  /*c160*/  MOV R2, UR5 ;  /* 0x0000000500027c02 */ /* 0x000fce0008000f00 */
.L_x_209:
[----:B-1----:R1:W2:Y:S02]  /*c170*/  SYNCS.PHASECHK.TRANS64.TRYWAIT P0, [R2+URZ], R4 ;  /* 0x00000004020075a7 */ /* 0x0022a400080011ff */
[----:B--2---:R-:W-:Y:S05]  /*c180*/  @!P0 NANOSLEEP.SYNCS 0x989680 ;  /* 0x009896800000895d */ /* 0x004fea0003900000 */
[----:B------:R-:W2:Y:S02]  /*c190*/  @!P0 SYNCS.PHASECHK.TRANS64 P0, [R2+URZ], R4 ;  /* 0x00000004020085a7 */ /* 0x000ea400080010ff */
[----:B--2---:R-:W-:Y:S05]  /*c1a0*/  @!P0 BRA `(.L_x_209) ;  /* 0xfffffffc00f08947 */ /* 0x004fea000383ffff */
[----:B------:R-:W-:Y:S05]  /*c1b0*/  BRA `(.L_x_210) ;  /* 0xffffff8400e87947 */ /* 0x000fea000383ffff */
.L_x_83:
[----:B------:R-:W-:-:S07]  /*c1c0*/  MOV R2, UR62 ;  /* 0x0000003e00027c02 */ /* 0x000fce0008000f00 */
.L_x_211:
[----:B-1----:R1:W2:Y:S02]  /*c1d0*/  SYNCS.PHASECHK.TRANS64.TRYWAIT P1, [R2+URZ+0xf0], R3 ;  /* 0x0000f003020075a7 */ /* 0x0022a400080211ff */
[----:B--2---:R-:W-:Y:S05]  /*c1e0*/  @!P1 NANOSLEEP.SYNCS 0x989680 ;  /* 0x009896800000995d */ /* 0x004fea0003900000 */
[----:B------:R-:W2:Y:S02]  /*c1f0*/  @!P1 SYNCS.PHASECHK.TRANS64 P1, [R2+URZ+0xf0], R3 ;  /* 0x0000f003020095a7 */ /* 0x000ea400080210ff */
[----:B--2---:R-:W-:Y:S05]  /*c200*/  @!P1 BRA `(.L_x_211) ;  /* 0xfffffffc00f09947 */ /* 0x004fea000383ffff */
[----:B------:R-:W-:Y:S05]  /*c210*/  BRA `(.L_x_212) ;  /* 0xffffff8800387947 */ /* 0x000fea000383ffff */
.L_x_88:
[----:B--2---:R2:W3:Y:S02]  /*c220*/  SYNCS.PHASECHK.TRANS64.TRYWAIT P0, [R8+URZ+0x70], R0 ;  /* 0x00007000080075a7 */ /* 0x0044e400080011ff */
[----:B---3--:R-:W-:Y:S05]  /*c230*/  @!P0 NANOSLEEP.SYNCS 0x989680 ;  /* 0x009896800000895d */ /* 0x008fea0003900000 */
[----:B------:R-:W3:Y:S02]  /*c240*/  @!P0 SYNCS.PHASECHK.TRANS64 P0, [R8+URZ+0x70], R0 ;  /* 0x00007000080085a7 */ /* 0x000ee400080010ff */
[----:B---3--:R-:W-:Y:S05]  /*c250*/  @!P0 BRA `(.L_x_88) ;  /* 0xfffffffc00f08947 */ /* 0x008fea000383ffff */
[----:B------:R-:W-:Y:S05]  /*c260*/  BRA `(.L_x_213) ;  /* 0xffffff8c00707947 */ /* 0x000fea000383ffff */
.L_x_91:
[----:B--2---:R-:W-:Y:S07]  /*c270*/  MOV R0, UR21 ;  /* 0x0000001500007c02 */ /* 0x004fee0008000f00 */
.L_x_214:
[----:B--2---:R2:W3:Y:S02]  /*c280*/  SYNCS.PHASECHK.TRANS64.TRYWAIT P1, [R0+URZ+0x68], R2 ;  /* 0x00006802000075a7 */ /* 0x0044e400080211ff */
[----:B---3--:R-:W-:Y:S05]  /*c290*/  @!P1 NANOSLEEP.SYNCS 0x989680 ;  /* 0x009896800000995d */ /* 0x008fea0003900000 */
[----:B------:R-:W3:Y:S02]  /*c2a0*/  @!P1 SYNCS.PHASECHK.TRANS64 P1, [R0+URZ+0x68], R2 ;  /* 0x00006802000095a7 */ /* 0x000ee400080210ff */
[----:B---3--:R-:W-:Y:S05]  /*c2b0*/  @!P1 BRA `(.L_x_214) ;  /* 0xfffffffc00f09947 */ /* 0x008fea000383ffff */
[----:B------:R-:W-:Y:S05]  /*c2c0*/  BRA `(.L_x_90) ;  /* 0xffffff9000f07947 */ /* 0x000fea000383ffff */
.L_x_94:
[----:B--2---:R-:W-:Y:S07]  /*c2d0*/  MOV R0, UR21 ;  /* 0x0000001500007c02 */ /* 0x004fee0008000f00 */
.L_x_215:
[----:B--2---:R2:W3:Y:S02]  /*c2e0*/  SYNCS.PHASECHK.TRANS64.TRYWAIT P0, [R0+URZ+0x40], R5 ;  /* 0x00004005000075a7 */ /* 0x0044e400080011ff */
[----:B---3--:R-:W-:Y:S05]  /*c2f0*/  @!P0 NANOSLEEP.SYNCS 0x989680 ;  /* 0x009896800000895d */ /* 0x008fea0003900000 */
[----:B------:R-:W3:Y:S02]  /*c300*/  @!P0 SYNCS.PHASECHK.TRANS64 P0, [R0+URZ+0x40], R5 ;  /* 0x00004005000085a7 */ /* 0x000ee400080010ff */
[----:B---3--:R-:W-:Y:S05]  /*c310*/  @!P0 BRA `(.L_x_215) ;  /* 0xfffffffc00f08947 */ /* 0x008fea000383ffff */
[----:B------:R-:W-:Y:S05]  /*c320*/  BRA `(.L_x_216) ;  /* 0xffffff9400487947 */ /* 0x000fea000383ffff */
.L_x_95:
[----:B------:R-:W-:Y:S07]  /*c330*/  MOV R0, UR21 ;  /* 0x0000001500007c02 */ /* 0x000fee0008000f00 */
.L_x_217:
[----:B--2---:R2:W3:Y:S02]  /*c340*/  SYNCS.PHASECHK.TRANS64.TRYWAIT P0, [R0+URZ+0x48], R5 ;  /* 0x00004805000075a7 */ /* 0x0044e400080011ff */
[----:B---3--:R-:W-:Y:S05]  /*c350*/  @!P0 NANOSLEEP.SYNCS 0x989680 ;  /* 0x009896800000895d */ /* 0x008fea0003900000 */
[----:B------:R-:W3:Y:S02]  /*c360*/  @!P0 SYNCS.PHASECHK.TRANS64 P0, [R0+URZ+0x48], R5 ;  /* 0x00004805000085a7 */ /* 0x000ee400080010ff */
[----:B---3--:R-:W-:Y:S05]  /*c370*/  @!P0 BRA `(.L_x_217) ;  /* 0xfffffffc00f08947 */ /* 0x008fea000383ffff */
[----:B------:R-:W-:Y:S05]  /*c380*/  BRA `(.L_x_218) ;  /* 0xffffff9400a47947 */ /* 0x000fea000383ffff */
.L_x_96:
[----:B------:R-:W-:Y:S07]  /*c390*/  MOV R0, UR21 ;  /* 0x0000001500007c02 */ /* 0x000fee0008000f00 */
.L_x_219:
[----:B--2---:R2:W3:Y:S02]  /*c3a0*/  SYNCS.PHASECHK.TRANS64.TRYWAIT P0, [R0+URZ+0x50], R5 ;  /* 0x00005005000075a7 */ /* 0x0044e400080011ff */
[----:B---3--:R-:W-:Y:S05]  /*c3b0*/  @!P0 NANOSLEEP.SYNCS 0x989680 ;  /* 0x009896800000895d */ /* 0x008fea0003900000 */
[----:B------:R-:W3:Y:S02]  /*c3c0*/  @!P0 SYNCS.PHASECHK.TRANS64 P0, [R0+URZ+0x50], R5 ;  /* 0x00005005000085a7 */ /* 0x000ee400080010ff */
[----:B---3--:R-:W-:Y:S05]  /*c3d0*/  @!P0 BRA `(.L_x_219) ;  /* 0xfffffffc00f08947 */ /* 0x008fea000383ffff */
[----:B------:R-:W-:Y:S05]  /*c3e0*/  BRA `(.L_x_220) ;  /* 0xffffff9800087947 */ /* 0x000fea000383ffff */
.L_x_97:
[----:B------:R-:W-:Y:S07]  /*c3f0*/  MOV R0, UR21 ;  /* 0x0000001500007c02 */ /* 0x000fee0008000f00 */
.L_x_221:
[----:B--2---:R2:W3:Y:S02]  /*c400*/  SYNCS.PHASECHK.TRANS64.TRYWAIT P0, [R0+URZ+0x58], R5 ;  /* 0x00005805000075a7 */ /* 0x0044e400080011ff */
[----:B---3--:R-:W-:Y:S05]  /*c410*/  @!P0 NANOSLEEP.SYNCS 0x989680 ;  /* 0x009896800000895d */ /* 0x008fea0003900000 */
[----:B------:R-:W3:Y:S02]  /*c420*/  @!P0 SYNCS.PHASECHK.TRANS64 P0, [R0+URZ+0x58], R5 ;  /* 0x00005805000085a7 */ /* 0x000ee400080010ff */
[----:B---3--:R-:W-:Y:S05]  /*c430*/  @!P0 BRA `(.L_x_221) ;  /* 0xfffffffc00f08947 */ /* 0x008fea000383ffff */
[----:B------:R-:W-:Y:S05]  /*c440*/  BRA `(.L_x_222) ;  /* 0xffffff98006c7947 */ /* 0x000fea000383ffff */
.L_x_98:
[----:B------:R-:W-:Y:S07]  /*c450*/  MOV R0, UR21 ;  /* 0x0000001500007c02 */ /* 0x000fee0008000f00 */
.L_x_223:
[----:B--2---:R2:W3:Y:S02]  /*c460*/  SYNCS.PHASECHK.TRANS64.TRYWAIT P0, [R0+URZ+0x40], R4 ;  /* 0x00004004000075a7 */ /* 0x0044e400080011ff */
[----:B---3--:R-:W-:Y:S05]  /*c470*/  @!P0 NANOSLEEP.SYNCS 0x989680 ;  /* 0x009896800000895d */ /* 0x008fea0003900000 */
[----:B------:R-:W3:Y:S02]  /*c480*/  @!P0 SYNCS.PHASECHK.TRANS64 P0, [R0+URZ+0x40], R4 ;  /* 0x00004004000085a7 */ /* 0x000ee400080010ff */
[----:B---3--:R-:W-:Y:S05]  /*c490*/  @!P0 BRA `(.L_x_223) ;  /* 0xfffffffc00f08947 */ /* 0x008fea000383ffff */
[----:B------:R-:W-:Y:S05]  /*c4a0*/  BRA `(.L_x_224) ;  /* 0xffffff9800d47947 */ /* 0x000fea000383ffff */
.L_x_99:
[----:B------:R-:W-:Y:S07]  /*c4b0*/  MOV R0, UR21 ;  /* 0x0000001500007c02 */ /* 0x000fee0008000f00 */
.L_x_225:
[----:B--2---:R2:W3:Y:S02]  /*c4c0*/  SYNCS.PHASECHK.TRANS64.TRYWAIT P0, [R0+URZ+0x48], R4 ;  /* 0x00004804000075a7 */ /* 0x0044e400080011ff */
[----:B---3--:R-:W-:Y:S05]  /*c4d0*/  @!P0 NANOSLEEP.SYNCS 0x989680 ;  /* 0x009896800000895d */ /* 0x008fea0003900000 */
[----:B------:R-:W3:Y:S02]  /*c4e0*/  @!P0 SYNCS.PHASECHK.TRANS64 P0, [R0+URZ+0x48], R4 ;  /* 0x00004804000085a7 */ /* 0x000ee400080010ff */
[----:B---3--:R-:W-:Y:S05]  /*c4f0*/  @!P0 BRA `(.L_x_225) ;  /* 0xfffffffc00f08947 */ /* 0x008fea000383ffff */
[----:B------:R-:W-:Y:S05]  /*c500*/  BRA `(.L_x_226) ;  /* 0xffffff9c00387947 */ /* 0x000fea000383ffff */
.L_x_100:
[----:B------:R-:W-:Y:S07]  /*c510*/  MOV R0, UR21 ;  /* 0x0000001500007c02 */ /* 0x000fee0008000f00 */
.L_x_227:
[----:B--2---:R2:W3:Y:S02]  /*c520*/  SYNCS.PHASECHK.TRANS64.TRYWAIT P0, [R0+URZ+0x50], R4 ;  /* 0x00005004000075a7 */ /* 0x0044e400080011ff */
[----:B---3--:R-:W-:Y:S05]  /*c530*/  @!P0 NANOSLEEP.SYNCS 0x989680 ;  /* 0x009896800000895d */ /* 0x008fea0003900000 */
[----:B------:R-:W3:Y:S02]  /*c540*/  @!P0 SYNCS.PHASECHK.TRANS64 P0, [R0+URZ+0x50], R4 ;  /* 0x00005004000085a7 */ /* 0x000ee400080010ff */
[----:B---3--:R-:W-:Y:S05]  /*c550*/  @!P0 BRA `(.L_x_227) ;  /* 0xfffffffc00f08947 */ /* 0x008fea000383ffff */
[----:B------:R-:W-:Y:S05]  /*c560*/  BRA `(.L_x_228) ;  /* 0xffffff9c009c7947 */ /* 0x000fea000383ffff */
.L_x_101:
[----:B------:R-:W-:Y:S07]  /*c570*/  MOV R0, UR21 ;  /* 0x0000001500007c02 */ /* 0x000fee0008000f00 */
.L_x_229:
[----:B--2---:R2:W3:Y:S02]  /*c580*/  SYNCS.PHASECHK.TRANS64.TRYWAIT P0, [R0+URZ+0x58], R4 ;  /* 0x00005804000075a7 */ /* 0x0044e400080011ff */
[----:B---3--:R-:W-:Y:S05]  /*c590*/  @!P0 NANOSLEEP.SYNCS 0x989680 ;  /* 0x009896800000895d */ /* 0x008fea0003900000 */
[----:B------:R-:W3:Y:S02]  /*c5a0*/  @!P0 SYNCS.PHASECHK.TRANS64 P0, [R0+URZ+0x58], R4 ;  /* 0x00005804000085a7 */ /* 0x000ee400080010ff */
[----:B---3--:R-:W-:Y:S05]  /*c5b0*/  @!P0 BRA `(.L_x_229) ;  /* 0xfffffffc00f08947 */ /* 0x008fea000383ffff */
[----:B------:R-:W-:Y:S05]  /*c5c0*/  BRA `(.L_x_230) ;  /* 0xffffffa000047947 */ /* 0x000fea000383ffff */
.L_x_103:
[----:B------:R-:W-:-:S07]  /*c5d0*/  MOV R0, UR21 ;  /* 0x0000001500007c02 */ /* 0x000fce0008000f00 */
.L_x_231:
[----:B---3--:R3:W4:Y:S02]  /*c5e0*/  SYNCS.PHASECHK.TRANS64.TRYWAIT P0, [R0+URZ+0x40], R5 ;  /* 0x00004005000075a7 */ /* 0x00872400080011ff */
[----:B----4-:R-:W-:Y:S05]  /*c5f0*/  @!P0 NANOSLEEP.SYNCS 0x989680 ;  /* 0x009896800000895d */ /* 0x010fea0003900000 */
[----:B------:R-:W4:Y:S02]  /*c600*/  @!P0 SYNCS.PHASECHK.TRANS64 P0, [R0+URZ+0x40], R5 ;  /* 0x00004005000085a7 */ /* 0x000f2400080010ff */
[----:B----4-:R-:W-:Y:S05]  /*c610*/  @!P0 BRA `(.L_x_231) ;  /* 0xfffffffc00f08947 */ /* 0x010fea000383ffff */
[----:B------:R-:W-:Y:S05]  /*c620*/  BRA `(.L_x_232) ;  /* 0xffffffa0008c7947 */ /* 0x000fea000383ffff */
.L_x_104:
[----:B---3--:R-:W-:-:S07]  /*c630*/  MOV R0, UR21 ;  /* 0x0000001500007c02 */ /* 0x008fce0008000f00 */
.L_x_233:
[----:B---3--:R3:W4:Y:S02]  /*c640*/  SYNCS.PHASECHK.TRANS64.TRYWAIT P0, [R0+URZ+0x48], R5 ;  /* 0x00004805000075a7 */ /* 0x00872400080011ff */
[----:B----4-:R-:W-:Y:S05]  /*c650*/  @!P0 NANOSLEEP.SYNCS 0x989680 ;  /* 0x009896800000895d */ /* 0x010fea0003900000 */
[----:B------:R-:W4:Y:S02]  /*c660*/  @!P0 SYNCS.PHASECHK.TRANS64 P0, [R0+URZ+0x48], R5 ;  /* 0x00004805000085a7 */ /* 0x000f2400080010ff */
[----:B----4-:R-:W-:Y:S05]  /*c670*/  @!P0 BRA `(.L_x_233) ;  /* 0xfffffffc00f08947 */ /* 0x010fea000383ffff */
[----:B------:R-:W-:Y:S05]  /*c680*/  BRA `(.L_x_234) ;  /* 0xffffffa0007c7947 */ /* 0x000fea000383ffff */
.L_x_105:
[----:B------:R-:W-:-:S07]  /*c690*/  MOV R2, UR21 ;  /* 0x0000001500027c02 */ /* 0x000fce0008000f00 */
.L_x_235:
[----:B---3--:R3:W4:Y:S02]  /*c6a0*/  SYNCS.PHASECHK.TRANS64.TRYWAIT P0, [R2+URZ+0x50], R5 ;  /* 0x00005005020075a7 */ /* 0x00872400080011ff */
[----:B----4-:R-:W-:Y:S05]  /*c6b0*/  @!P0 NANOSLEEP.SYNCS 0x989680 ;  /* 0x009896800000895d */ /* 0x010fea0003900000 */
[----:B------:R-:W4:Y:S02]  /*c6c0*/  @!P0 SYNCS.PHASECHK.TRANS64 P0, [R2+URZ+0x50], R5 ;  /* 0x00005005020085a7 */ /* 0x000f2400080010ff */
[----:B----4-:R-:W-:Y:S05]  /*c6d0*/  @!P0 BRA `(.L_x_235) ;  /* 0xfffffffc00f08947 */ /* 0x010fea000383ffff */
[----:B------:R-:W-:Y:S05]  /*c6e0*/  BRA `(.L_x_236) ;  /* 0xffffffa000707947 */ /* 0x000fea000383ffff */
.L_x_107:
[----:B-1----:R1:W2:Y:S02]  /*c6f0*/  SYNCS.PHASECHK.TRANS64.TRYWAIT P0, [R3+URZ+0x70], R0 ;  /* 0x00007000030075a7 */ /* 0x0022a400080011ff */
[----:B--2---:R-:W-:Y:S05]  /*c700*/  @!P0 NANOSLEEP.SYNCS 0x989680 ;  /* 0x009896800000895d */ /* 0x004fea0003900000 */
[----:B------:R-:W2:Y:S02]  /*c710*/  @!P0 SYNCS.PHASECHK.TRANS64 P0, [R3+URZ+0x70], R0 ;  /* 0x00007000030085a7 */ /* 0x000ea400080010ff */
[----:B--2---:R-:W-:Y:S05]  /*c720*/  @!P0 BRA `(.L_x_107) ;  /* 0xfffffffc00f08947 */ /* 0x004fea000383ffff */
[----:B------:R-:W-:Y:S05]  /*c730*/  BRA `(.L_x_237) ;  /* 0xffffffa400447947 */ /* 0x000fea000383ffff */
.L_x_118:
[----:B-1----:R-:W-:Y:S04]  /*c740*/  MOV R2, UR43 ;  /* 0x0000002b00027c02 */ /* 0x002fe80008000f00 */
[----:B------:R1:W2:Y:S03]  /*c750*/  SYNCS.PHASECHK.TRANS64.TRYWAIT P1, [R2+URZ+0x20], R3 ;  /* 0x00002003020075a7 */ /* 0x0002a600080211ff */
[----:B--2---:R-:W-:Y:S05]  /*c760*/  @!P1 NANOSLEEP.SYNCS 0x989680 ;  /* 0x009896800000995d */ /* 0x004fea0003900000 */
[----:B------:R-:W2:Y:S02]  /*c770*/  @!P1 SYNCS.PHASECHK.TRANS64 P1, [R2+URZ+0x20], R3 ;  /* 0x00002003020095a7 */ /* 0x000ea400080210ff */
[----:B--2---:R-:W-:Y:S05]  /*c780*/  @!P1 BRA `(.L_x_118) ;  /* 0xfffffffc00ec9947 */ /* 0x004fea000383ffff */
[----:B------:R-:W-:Y:S05]  /*c790*/  BRA `(.L_x_117) ;  /* 0xffffffb000b07947 */ /* 0x000fea000383ffff */
.L_x_120:
[----:B-1----:R1:W4:Y:S02]  /*c7a0*/  SYNCS.PHASECHK.TRANS64.TRYWAIT P0, [R70+URZ+0x90], R0 ;  /* 0x00009000460075a7 */ /* 0x00232400080011ff */
[----:B----4-:R-:W-:Y:S05]  /*c7b0*/  @!P0 NANOSLEEP.SYNCS 0x989680 ;  /* 0x009896800000895d */ /* 0x010fea0003900000 */
[----:B------:R-:W4:Y:S02]  /*c7c0*/  @!P0 SYNCS.PHASECHK.TRANS64 P0, [R70+URZ+0x90], R0 ;  /* 0x00009000460085a7 */ /* 0x000f2400080010ff */
[----:B----4-:R-:W-:Y:S05]  /*c7d0*/  @!P0 BRA `(.L_x_120) ;  /* 0xfffffffc00f08947 */ /* 0x010fea000383ffff */
[----:B------:R-:W-:Y:S05]  /*c7e0*/  BRA `(.L_x_119) ;  /* 0xffffffb000d87947 */ /* 0x000fea000383ffff */
.L_x_129:
[----:B-1----:R1:W3:Y:S02]  /*c7f0*/  SYNCS.PHASECHK.TRANS64.TRYWAIT P0, [R2+URZ+0x20], R0 ;  /* 0x00002000020075a7 */ /* 0x0022e400080011ff */
[----:B---3--:R-:W-:Y:S05]  /*c800*/  @!P0 NANOSLEEP.SYNCS 0x989680 ;  /* 0x009896800000895d */ /* 0x008fea0003900000 */
[----:B------:R-:W3:Y:S02]  /*c810*/  @!P0 SYNCS.PHASECHK.TRANS64 P0, [R2+URZ+0x20], R0 ;  /* 0x00002000020085a7 */ /* 0x000ee400080010ff */
[----:B---3--:R-:W-:Y:S05]  /*c820*/  @!P0 BRA `(.L_x_129) ;  /* 0xfffffffc00f08947 */ /* 0x008fea000383ffff */
[----:B------:R-:W-:Y:S05]  /*c830*/  BRA `(.L_x_128) ;  /* 0xffffffb800847947 */ /* 0x000fea000383ffff */
.L_x_137:
[----:B-1----:R1:W3:Y:S02]  /*c840*/  SYNCS.PHASECHK.TRANS64.TRYWAIT P0, [R0+URZ+0x20], R6 ;  /* 0x00002006000075a7 */ /* 0x0022e400080011ff */
[----:B---3--:R-:W-:Y:S05]  /*c850*/  @!P0 NANOSLEEP.SYNCS 0x989680 ;  /* 0x009896800000895d */ /* 0x008fea0003900000 */
[----:B------:R-:W3:Y:S02]  /*c860*/  @!P0 SYNCS.PHASECHK.TRANS64 P0, [R0+URZ+0x20], R6 ;  /* 0x00002006000085a7 */ /* 0x000ee400080010ff */
[----:B---3--:R-:W-:Y:S05]  /*c870*/  @!P0 BRA `(.L_x_137) ;  /* 0xfffffffc00f08947 */ /* 0x008fea000383ffff */
[----:B------:R-:W-:Y:S05]  /*c880*/  BRA `(.L_x_136) ;  /* 0xffffffc000587947 */ /* 0x000fea000383ffff */
.L_x_145:
[----:B-1----:R1:W3:Y:S02]  /*c890*/  SYNCS.PHASECHK.TRANS64.TRYWAIT P0, [R0+URZ+0x20], R6 ;  /* 0x00002006000075a7 */ /* 0x0022e400080011ff */
[----:B---3--:R-:W-:Y:S05]  /*c8a0*/  @!P0 NANOSLEEP.SYNCS 0x989680 ;  /* 0x009896800000895d */ /* 0x008fea0003900000 */
[----:B------:R-:W3:Y:S02]  /*c8b0*/  @!P0 SYNCS.PHASECHK.TRANS64 P0, [R0+URZ+0x20], R6 ;  /* 0x00002006000085a7 */ /* 0x000ee400080010ff */
[----:B---3--:R-:W-:Y:S05]  /*c8c0*/  @!P0 BRA `(.L_x_145) ;  /* 0xfffffffc00f08947 */ /* 0x008fea000383ffff */
[----:B------:R-:W-:Y:S05]  /*c8d0*/  BRA `(.L_x_144) ;  /* 0xffffffc800307947 */ /* 0x000fea000383ffff */
.L_x_153:
[----:B-1----:R1:W3:Y:S02]  /*c8e0*/  SYNCS.PHASECHK.TRANS64.TRYWAIT P0, [R0+URZ+0x20], R6 ;  /* 0x00002006000075a7 */ /* 0x0022e400080011ff */
[----:B---3--:R-:W-:Y:S05]  /*c8f0*/  @!P0 NANOSLEEP.SYNCS 0x989680 ;  /* 0x009896800000895d */ /* 0x008fea0003900000 */
[----:B------:R-:W3:Y:S02]  /*c900*/  @!P0 SYNCS.PHASECHK.TRANS64 P0, [R0+URZ+0x20], R6 ;  /* 0x00002006000085a7 */ /* 0x000ee400080010ff */
[----:B---3--:R-:W-:Y:S05]  /*c910*/  @!P0 BRA `(.L_x_153) ;  /* 0xfffffffc00f08947 */ /* 0x008fea000383ffff */
[----:B------:R-:W-:Y:S05]  /*c920*/  BRA `(.L_x_152) ;  /* 0xffffffd000147947 */ /* 0x000fea000383ffff */
.L_x_161:
[----:B-1----:R1:W2:Y:S02]  /*c930*/  SYNCS.PHASECHK.TRANS64.TRYWAIT P0, [R0+URZ+0x20], R6 ;  /* 0x00002006000075a7 */ /* 0x0022a400080011ff */
[----:B--2---:R-:W-:Y:S05]  /*c940*/  @!P0 NANOSLEEP.SYNCS 0x989680 ;  /* 0x009896800000895d */ /* 0x004fea0003900000 */
[----:B------:R-:W2:Y:S02]  /*c950*/  @!P0 SYNCS.PHASECHK.TRANS64 P0, [R0+URZ+0x20], R6 ;  /* 0x00002006000085a7 */ /* 0x000ea400080010ff */
[----:B--2---:R-:W-:Y:S05]  /*c960*/  @!P0 BRA `(.L_x_161) ;  /* 0xfffffffc00f08947 */ /* 0x004fea000383ffff */
[----:B------:R-:W-:Y:S05]  /*c970*/  BRA `(.L_x_160) ;  /* 0xffffffd800047947 */ /* 0x000fea000383ffff */
.L_x_169:
[----:B-1----:R1:W2:Y:S02]  /*c980*/  SYNCS.PHASECHK.TRANS64.TRYWAIT P0, [R0+URZ+0x20], R6 ;  /* 0x00002006000075a7 */ /* 0x0022a400080011ff */
[----:B--2---:R-:W-:Y:S05]  /*c990*/  @!P0 NANOSLEEP.SYNCS 0x989680 ;  /* 0x009896800000895d */ /* 0x004fea0003900000 */
[----:B------:R-:W2:Y:S02]  /*c9a0*/  @!P0 SYNCS.PHASECHK.TRANS64 P0, [R0+URZ+0x20], R6 ;  /* 0x00002006000085a7 */ /* 0x000ea400080010ff */
[----:B--2---:R-:W-:Y:S05]  /*c9b0*/  @!P0 BRA `(.L_x_169) ;  /* 0xfffffffc00f08947 */ /* 0x004fea000383ffff */
[----:B------:R-:W-:Y:S05]  /*c9c0*/  BRA `(.L_x_168) ;  /* 0xffffffdc00ec7947 */ /* 0x000fea000383ffff */
.L_x_177:
[----:B-1----:R1:W2:Y:S02]  /*c9d0*/  SYNCS.PHASECHK.TRANS64.TRYWAIT P0, [R0+URZ+0x20], R74 ;  /* 0x0000204a000075a7 */ /* 0x0022a400080011ff */
[----:B--2---:R-:W-:Y:S05]  /*c9e0*/  @!P0 NANOSLEEP.SYNCS 0x989680 ;  /* 0x009896800000895d */ /* 0x004fea0003900000 */
[----:B------:R-:W2:Y:S02]  /*c9f0*/  @!P0 SYNCS.PHASECHK.TRANS64 P0, [R0+URZ+0x20], R74 ;  /* 0x0000204a000085a7 */ /* 0x000ea400080010ff */
[----:B--2---:R-:W-:Y:S05]  /*ca00*/  @!P0 BRA `(.L_x_177) ;  /* 0xfffffffc00f08947 */ /* 0x004fea000383ffff */
[----:B------:R-:W-:Y:S05]  /*ca10*/  BRA `(.L_x_176) ;  /* 0xffffffe400d47947 */ /* 0x000fea000383ffff */
        .weak           $__internal_0_$__cuda_sm10x_tcgen05_guardrail_trap_col_being_dealloced_not_returned_by_alloc
        .type           $__internal_0_$__cuda_sm10x_tcgen05_guardrail_trap_col_being_dealloced_not_returned_by_alloc,@function
        .size           $__internal_0_$__cuda_sm10x_tcgen05_guardrail_trap_col_being_dealloced_not_returned_by_alloc,($__internal_1_$__cuda_sm10x_tcgen05_guardrail_trap_phase_invalid_during_alloc - $__internal_0_$__cuda_sm10x_tcgen05_guardrail_trap_col_being_dealloced_not_returned_by_alloc)
$__internal_0_$__cuda_sm10x_tcgen05_guardrail_trap_col_being_dealloced_not_returned_by_alloc:
[----:B------:R-:W-:Y:S05]  /*ca20*/  BPT.TRAP 0x1 ;  /* 0x000000040000795c */ /* 0x000fea0000300000 */
[----:B------:R-:W-:-:S04]  /*ca30*/  HFMA2 R3, -RZ, RZ, 0, 0 ;  /* 0x00000000ff037431 */ /* 0x000fc800000001ff */
[----:B------:R-:W-:Y:S05]  /*ca40*/  RET.REL.NODEC R2 `(_ZN7cutlass13device_kernelINS_4gemm6kernel13GemmUniversalIN4cute5tupleIJiiiiEEENS1_10collective13CollectiveMmaINS1_35MainloopSm100TmaUmmaWarpSpecializedILi2ELi2ELi4ENS5_IJNS4_1CILi4EEENSA_ILi1EEESC_EEEEENS5_IJNSA_ILi128EEENSA_ILi256EEESF_EEEfNS5_IJlSC_lEEEfSI_NS4_8TiledMMAINS4_8MMA_AtomIJNS4_23SM100_MMA_TF32_2x1SM_SSINS_10tfloat32_tESM_fLi128ELi256ELNS4_4UMMA5MajorE0ELSO_0ELNSN_7ScaleInE0ELSP_0EEEEEENS4_6LayoutINS5_IJSC_SC_SC_EEENS5_IJNSA_ILi0EEESU_SU_EEEEENS5_IJNS4_10UnderscoreESX_SX_EEEEENS4_18SM100_TMA_2SM_LOADENS4_14ComposedLayoutINS4_7SwizzleILi3ELi4ELi3EEENS4_18smem_ptr_flag_bitsILi32EEENSS_INS5_IJNSA_ILi8EEENSA_ILi32EEEEEENS5_IJS17_SC_EEEEEEEvNS4_8identityENS4_28SM100_TMA_2SM_LOAD_MULTICASTES1B_vS1C_EENS_8epilogue10collective18CollectiveEpilogueINS1F_23Sm100TmaWarpSpecializedILi4ELi2ELi16ELb1ELb0EEEJNS5_IJNSA_ILi64EEESG_SF_EEENS5_IJNSS_IS1K_SC_EENSS_INS5_IJNSA_ILi16EEENSA_ILi2EEEEEENS5_IJSC_SF_EEEEEEEEfSI_fSI_NS1F_6fusion15FusionCallbacksIS1J_NS1T_17LinearCombinationIffffLNS_15FloatRoundStyleE2EEES1L_S1S_JEEENS4_5SM1004TMEM4LOAD26SM100_TMEM_LOAD_32dp32b16xENS4_13SM90_TMA_LOADENS11_INS12_ILi2ELi4ELi3EEES15_NSS_INS5_IJS16_S1N_EEENS5_IJS1N_SC_EEEEEEENS4_39AutoVectorizingCopyWithAssumedAlignmentILi128EEENS4_14SM90_TMA_STOREES28_S2A_S2A_EEEvvEEEEvNT_6ParamsE) ;  /* 0xffffff34026c7950 */ /* 0x000fea0003c3ffff */
        .weak           $__internal_1_$__cuda_sm10x_tcgen05_guardrail_trap_phase_invalid_during_alloc
        .type           $__internal_1_$__cuda_sm10x_tcgen05_guardrail_trap_phase_invalid_during_alloc,@function
        .size           $__internal_1_$__cuda_sm10x_tcgen05_guardrail_trap_phase_invalid_during_alloc,($__internal_2_$__cuda_sm10x_tcgen05_guardrail_trap_unallocated_columns_being_dealloced - $__internal_1_$__cuda_sm10x_tcgen05_guardrail_trap_phase_invalid_during_alloc)
$__internal_1_$__cuda_sm10x_tcgen05_guardrail_trap_phase_invalid_during_alloc:
[----:B------:R-:W-:Y:S05]  /*ca50*/  BPT.TRAP 0x1 ;  /* 0x000000040000795c */ /* 0x000fea0000300000 */
[----:B------:R-:W-:-:S04]  /*ca60*/  MOV R7, 0x0 ;  /* 0x0000000000077802 */ /* 0x000fc80000000f00 */
[----:B------:R-:W-:Y:S05]  /*ca70*/  RET.REL.NODEC R6 `(_ZN7cutlass13device_kernelINS_4gemm6kernel13GemmUniversalIN4cute5tupleIJiiiiEEENS1_10collective13CollectiveMmaINS1_35MainloopSm100TmaUmmaWarpSpecializedILi2ELi2ELi4ENS5_IJNS4_1CILi4EEENSA_ILi1EEESC_EEEEENS5_IJNSA_ILi128EEENSA_ILi256EEESF_EEEfNS5_IJlSC_lEEEfSI_NS4_8TiledMMAINS4_8MMA_AtomIJNS4_23SM100_MMA_TF32_2x1SM_SSINS_10tfloat32_tESM_fLi128ELi256ELNS4_4UMMA5MajorE0ELSO_0ELNSN_7ScaleInE0ELSP_0EEEEEENS4_6LayoutINS5_IJSC_SC_SC_EEENS5_IJNSA_ILi0EEESU_SU_EEEEENS5_IJNS4_10UnderscoreESX_SX_EEEEENS4_18SM100_TMA_2SM_LOADENS4_14ComposedLayoutINS4_7SwizzleILi3ELi4ELi3EEENS4_18smem_ptr_flag_bitsILi32EEENSS_INS5_IJNSA_ILi8EEENSA_ILi32EEEEEENS5_IJS17_SC_EEEEEEEvNS4_8identityENS4_28SM100_TMA_2SM_LOAD_MULTICASTES1B_vS1C_EENS_8epilogue10collective18CollectiveEpilogueINS1F_23Sm100TmaWarpSpecializedILi4ELi2ELi16ELb1ELb0EEEJNS5_IJNSA_ILi64EEESG_SF_EEENS5_IJNSS_IS1K_SC_EENSS_INS5_IJNSA_ILi16EEENSA_ILi2EEEEEENS5_IJSC_SF_EEEEEEEEfSI_fSI_NS1F_6fusion15FusionCallbacksIS1J_NS1T_17LinearCombinationIffffLNS_15FloatRoundStyleE2EEES1L_S1S_JEEENS4_5SM1004TMEM4LOAD26SM100_TMEM_LOAD_32dp32b16xENS4_13SM90_TMA_LOADENS11_INS12_ILi2ELi4ELi3EEES15_NSS_INS5_IJS16_S1N_EEENS5_IJS1N_SC_EEEEEEENS4_39AutoVectorizingCopyWithAssumedAlignmentILi128EEENS4_14SM90_TMA_STOREES28_S2A_S2A_EEEvvEEEEvNT_6ParamsE) ;  /* 0xffffff3406607950 */ /* 0x000fea0003c3ffff */
        .weak           $__internal_2_$__cuda_sm10x_tcgen05_guardrail_trap_unallocated_columns_being_dealloced
        .type           $__internal_2_$__cuda_sm10x_tcgen05_guardrail_trap_unallocated_columns_being_dealloced,@function
        .size           $__internal_2_$__cuda_sm10x_tcgen05_guardrail_trap_unallocated_columns_being_dealloced,(.L_x_239 - $__internal_2_$__cuda_sm10x_tcgen05_guardrail_trap_unallocated_columns_being_dealloced)
$__internal_2_$__cuda_sm10x_tcgen05_guardrail_trap_unallocated_columns_being_dealloced:
[----:B------:R-:W-:Y:S05]  /*ca80*/  BPT.TRAP 0x1 ;  /* 0x000000040000795c */ /* 0x000fea0000300000 */
[----:B------:R-:W-:-:S04]  /*ca90*/  HFMA2 R3, -RZ, RZ, 0, 0 ;  /* 0x00000000ff037431 */ /* 0x000fc800000001ff */
[----:B------:R-:W-:Y:S05]  /*caa0*/  RET.REL.NODEC R2 `(_ZN7cutlass13device_kernelINS_4gemm6kernel13GemmUniversalIN4cute5tupleIJiiiiEEENS1_10collective13CollectiveMmaINS1_35MainloopSm100TmaUmmaWarpSpecializedILi2ELi2ELi4ENS5_IJNS4_1CILi4EEENSA_ILi1EEESC_EEEEENS5_IJNSA_ILi128EEENSA_ILi256EEESF_EEEfNS5_IJlSC_lEEEfSI_NS4_8TiledMMAINS4_8MMA_AtomIJNS4_23SM100_MMA_TF32_2x1SM_SSINS_10tfloat32_tESM_fLi128ELi256ELNS4_4UMMA5MajorE0ELSO_0ELNSN_7ScaleInE0ELSP_0EEEEEENS4_6LayoutINS5_IJSC_SC_SC_EEENS5_IJNSA_ILi0EEESU_SU_EEEEENS5_IJNS4_10UnderscoreESX_SX_EEEEENS4_18SM100_TMA_2SM_LOADENS4_14ComposedLayoutINS4_7SwizzleILi3ELi4ELi3EEENS4_18smem_ptr_flag_bitsILi32EEENSS_INS5_IJNSA_ILi8EEENSA_ILi32EEEEEENS5_IJS17_SC_EEEEEEEvNS4_8identityENS4_28SM100_TMA_2SM_LOAD_MULTICASTES1B_vS1C_EENS_8epilogue10collective18CollectiveEpilogueINS1F_23Sm100TmaWarpSpecializedILi4ELi2ELi16ELb1ELb0EEEJNS5_IJNSA_ILi64EEESG_SF_EEENS5_IJNSS_IS1K_SC_EENSS_INS5_IJNSA_ILi16EEENSA_ILi2EEEEEENS5_IJSC_SF_EEEEEEEEfSI_fSI_NS1F_6fusion15FusionCallbacksIS1J_NS1T_17LinearCombinationIffffLNS_15FloatRoundStyleE2EEES1L_S1S_JEEENS4_5SM1004TMEM4LOAD26SM100_TMEM_LOAD_32dp32b16xENS4_13SM90_TMA_LOADENS11_INS12_ILi2ELi4ELi3EEES15_NSS_INS5_IJS16_S1N_EEENS5_IJS1N_SC_EEEEEEENS4_39AutoVectorizingCopyWithAssumedAlignmentILi128EEENS4_14SM90_TMA_STOREES28_S2A_S2A_EEEvvEEEEvNT_6ParamsE) ;  /* 0xffffff3402547950 */ /* 0x000fea0003c3ffff */
.L_x_238:
[----:B------:R-:W-:-:S00]  /*cab0*/  BRA `(.L_x_238) ;  /* 0xfffffffc00fc7947 */ /* 0x000fc0000383ffff */
[----:B------:R-:W-:-:S00]  /*cac0*/  NOP ;  /* 0x0000000000007918 */ /* 0x000fc00000000000 */
        /* <DEDUP_REMOVED lines=11> */
.L_x_239:


//--------------------- .nv.global.init           --------------------------
	.section	.nv.global.init,"aw",@progbits
.nv.global.init:
	.type		$str$27,@object
	.size		$str$27,($str$28 - $str$27)
$str$27:
        /*0000*/ 	.byte	0x28, 0x61, 0x64, 0x64, 0x72, 0x65, 0x73, 0x73, 0x20, 0x26, 0x20, 0x6d, 0x61, 0x73, 0x6b, 0x29
        /*0010*/ 	.byte	0x20, 0x3d, 0x3d, 0x20, 0x30, 0x00
	.type		$str$28,@object
	.size		$str$28,($str$26 - $str$28)
$str$28:
        /*0016*/ 	.byte	0x2f, 0x74, 0x6d, 0x70, 0x2f, 0x63, 0x75, 0x74, 0x6c, 0x61, 0x73, 0x73, 0x5f, 0x73, 0x77, 0x65
        /*0026*/ 	.byte	0x65, 0x70, 0x5f, 0x73, 0x72, 0x63, 0x2f, 0x69, 0x6e, 0x63, 0x6c, 0x75, 0x64, 0x65, 0x2f, 0x63
        /*0036*/ 	.byte	0x75, 0x74, 0x65, 0x2f, 0x70, 0x6f, 0x69, 0x6e, 0x74, 0x65, 0x72, 0x5f, 0x66, 0x6c, 0x61, 0x67
        /*0046*/ 	.byte	0x67, 0x65, 0x64, 0x2e, 0x68, 0x70, 0x70, 0x00
	.type		$str$26,@object
	.size		$str$26,($str$25 - $str$26)
$str$26:
        /*004e*/ 	.byte	0x2f, 0x74, 0x6d, 0x70, 0x2f, 0x63, 0x75, 0x74, 0x6c, 0x61, 0x73, 0x73, 0x5f, 0x73, 0x77, 0x65
        /*005e*/ 	.byte	0x65, 0x70, 0x5f, 0x73, 0x72, 0x63, 0x2f, 0x69, 0x6e, 0x63, 0x6c, 0x75, 0x64, 0x65, 0x2f, 0x63
        /*006e*/ 	.byte	0x75, 0x74, 0x65, 0x2f, 0x61, 0x74, 0x6f, 0x6d, 0x2f, 0x63, 0x6f, 0x70, 0x79, 0x5f, 0x74, 0x72
        /*007e*/ 	.byte	0x61, 0x69, 0x74, 0x73, 0x5f, 0x73, 0x6d, 0x31, 0x30, 0x30, 0x2e, 0x68, 0x70, 0x70, 0x00
	.type		$str$25,@object
	.size		$str$25,(__unnamed_1 - $str$25)
$str$25:
        /*008d*/ 	.byte	0x28, 0x28, 0x75, 0x69, 0x6e, 0x74, 0x33, 0x32, 0x5f, 0x74, 0x28, 0x74, 0x68, 0x72, 0x65, 0x61
        /*009d*/ 	.byte	0x64, 0x49, 0x64, 0x78, 0x2e, 0x78, 0x29, 0x20, 0x2f, 0x20, 0x33, 0x32, 0x29, 0x20, 0x25, 0x20
        /*00ad*/ 	.byte	0x34, 0x29, 0x20, 0x3d, 0x3d, 0x20, 0x28, 0x28, 0x28, 0x74, 0x6d, 0x65, 0x6d, 0x5f, 0x61, 0x64
        /*00bd*/ 	.byte	0x64, 0x72, 0x20, 0x3e, 0x3e, 0x20, 0x31, 0x36, 0x29, 0x20, 0x2f, 0x20, 0x33, 0x32, 0x29, 0x20
        /*00cd*/ 	.byte	0x25, 0x20, 0x34, 0x29, 0x00
	.type		__unnamed_1,@object
	.size		__unnamed_1,(__unnamed_2 - __unnamed_1)
__unnamed_1:
        /*00d2*/ 	.byte	0x61, 0x75, 0x74, 0x6f, 0x20, 0x63, 0x75, 0x74, 0x65, 0x3a, 0x3a, 0x61, 0x73, 0x5f, 0x70, 0x6f
        /* <DEDUP_REMOVED lines=23> */
        /*0252*/ 	.byte	0x3a, 0x3a, 0x43, 0x3c, 0x32, 0x30, 0x34, 0x38, 0x3e, 0x3e, 0x3e, 0x3e, 0x5d, 0x00
	.type		__unnamed_2,@object
	.size		__unnamed_2,(.L_2 - __unnamed_2)
__unnamed_2:
        /* <DEDUP_REMOVED lines=42> */
        /*0500*/ 	.byte	0x3e, 0x5d, 0x00
.L_2:


//--------------------- .nv.shared._ZN7cutlass13device_kernelINS_4gemm6kernel13GemmUniversalIN4cute5tupleIJiiiiEEENS1_10collective13CollectiveMmaINS1_35MainloopSm100TmaUmmaWarpSpecializedILi2ELi2ELi4ENS5_IJNS4_1CILi4EEENSA_ILi1EEESC_EEEEENS5_IJNSA_ILi128EEENSA_ILi256EEESF_EEEfNS5_IJlSC_lEEEfSI_NS4_8TiledMMAINS4_8MMA_AtomIJNS4_23SM100_MMA_TF32_2x1SM_SSINS_10tfloat32_tESM_fLi128ELi256ELNS4_4UMMA5MajorE0ELSO_0ELNSN_7ScaleInE0ELSP_0EEEEEENS4_6LayoutINS5_IJSC_SC_SC_EEENS5_IJNSA_ILi0EEESU_SU_EEEEENS5_IJNS4_10UnderscoreESX_SX_EEEEENS4_18SM100_TMA_2SM_LOADENS4_14ComposedLayoutINS4_7SwizzleILi3ELi4ELi3EEENS4_18smem_ptr_flag_bitsILi32EEENSS_INS5_IJNSA_ILi8EEENSA_ILi32EEEEEENS5_IJS17_SC_EEEEEEEvNS4_8identityENS4_28SM100_TMA_2SM_LOAD_MULTICASTES1B_vS1C_EENS_8epilogue10collective18CollectiveEpilogueINS1F_23Sm100TmaWarpSpecializedILi4ELi2ELi16ELb1ELb0EEEJNS5_IJNSA_ILi64EEESG_SF_EEENS5_IJNSS_IS1K_SC_EENSS_INS5_IJNSA_ILi16EEENSA_ILi2EEEEEENS5_IJSC_SF_EEEEEEEEfSI_fSI_NS1F_6fusion15FusionCallbacksIS1J_NS1T_17LinearCombinationIffffLNS_15FloatRoundStyleE2EEES1L_S1S_JEEENS4_5SM1004TMEM4LOAD26SM100_TMEM_LOAD_32dp32b16xENS4_13SM90_TMA_LOADENS11_INS12_ILi2ELi4ELi3EEES15_NSS_INS5_IJS16_S1N_EEENS5_IJS1N_SC_EEEEEEENS4_39AutoVectorizingCopyWithAssumedAlignmentILi128EEENS4_14SM90_TMA_STOREES28_S2A_S2A_EEEvvEEEEvNT_6ParamsE --------------------------
	.section	.nv.shared._ZN7cutlass13device_kernelINS_4gemm6kernel13GemmUniversalIN4cute5tupleIJiiiiEEENS1_10collective13CollectiveMmaINS1_35MainloopSm100TmaUmmaWarpSpecializedILi2ELi2ELi4ENS5_IJNS4_1CILi4EEENSA_ILi1EEESC_EEEEENS5_IJNSA_ILi128EEENSA_ILi256EEESF_EEEfNS5_IJlSC_lEEEfSI_NS4_8TiledMMAINS4_8MMA_AtomIJNS4_23SM100_MMA_TF32_2x1SM_SSINS_10tfloat32_tESM_fLi128ELi256ELNS4_4UMMA5MajorE0ELSO_0ELNSN_7ScaleInE0ELSP_0EEEEEENS4_6LayoutINS5_IJSC_SC_SC_EEENS5_IJNSA_ILi0EEESU_SU_EEEEENS5_IJNS4_10UnderscoreESX_SX_EEEEENS4_18SM100_TMA_2SM_LOADENS4_14ComposedLayoutINS4_7SwizzleILi3ELi4ELi3EEENS4_18smem_ptr_flag_bitsILi32EEENSS_INS5_IJNSA_ILi8EEENSA_ILi32EEEEEENS5_IJS17_SC_EEEEEEEvNS4_8identityENS4_28SM100_TMA_2SM_LOAD_MULTICASTES1B_vS1C_EENS_8epilogue10collective18CollectiveEpilogueINS1F_23Sm100TmaWarpSpecializedILi4ELi2ELi16ELb1ELb0EEEJNS5_IJNSA_ILi64EEESG_SF_EEENS5_IJNSS_IS1K_SC_EENSS_INS5_IJNSA_ILi16EEENSA_ILi2EEEEEENS5_IJSC_SF_EEEEEEEEfSI_fSI_NS1F_6fusion15FusionCallbacksIS1J_NS1T_17LinearCombinationIffffLNS_15FloatRoundStyleE2EEES1L_S1S_JEEENS4_5SM1004TMEM4LOAD26SM100_TMEM_LOAD_32dp32b16xENS4_13SM90_TMA_LOADENS11_INS12_ILi2ELi4ELi3EEES15_NSS_INS5_IJS16_S1N_EEENS5_IJS1N_SC_EEEEEEENS4_39AutoVectorizingCopyWithAssumedAlignmentILi128EEENS4_14SM90_TMA_STOREES28_S2A_S2A_EEEvvEEEEvNT_6ParamsE,"aw",@nobits
	.sectionflags	@""
	.align	16
	.zero		1024


//--------------------- .nv.shared.reserved.0     --------------------------
	.section	.nv.shared.reserved.0,"aw",@nobits
	.weak		__nv_reservedSMEM_offset_0_alias
	.size		__nv_reservedSMEM_offset_0_alias, 0, 64
	.other		__nv_reservedSMEM_offset_0_alias,@"STO_CUDA_RESERVED_SHARED STV_DEFAULT"
__nv_reservedSMEM_offset_0_alias:
	.zero		0
.nv.shared.reserved.0:
	.zero		64
	.weak		__nv_reservedSMEM_tcgen05_partition
	.type		__nv_reservedSMEM_tcgen05_partition,@object
	.size		__nv_reservedSMEM_tcgen05_partition,(.L_0 - __nv_reservedSMEM_tcgen05_partition)
__nv_reservedSMEM_tcgen05_partition:
	.zero		32
.L_0:


//--------------------- .nv.global                --------------------------
	.section	.nv.global,"aw",@nobits
.nv.global:
	.type		_ZN40_INTERNAL_d4b61c74_4_k_cu_229bfbdf_246824cute1_E,@object
	.size		_ZN40_INTERNAL_d4b61c74_4_k_cu_229bfbdf_246824cute1_E,(_ZN40_INTERNAL_d4b61c74_4_k_cu_229bfbdf_246824cuda3std3__45__cpo6cbeginE - _ZN40_INTERNAL_d4b61c74_4_k_cu_229bfbdf_246824cute1_E)
_ZN40_INTERNAL_d4b61c74_4_k_cu_229bfbdf_246824cute1_E:
	.zero		1
	.type		_ZN40_INTERNAL_d4b61c74_4_k_cu_229bfbdf_246824cuda3std3__45__cpo6cbeginE,@object
	.size		_ZN40_INTERNAL_d4b61c74_4_k_cu_229bfbdf_246824cuda3std3__45__cpo6cbeginE,(_ZN40_INTERNAL_d4b61c74_4_k_cu_229bfbdf_246824cuda3std3__48in_placeE - _ZN40_INTERNAL_d4b61c74_4_k_cu_229bfbdf_246824cuda3std3__45__cpo6cbeginE)
_ZN40_INTERNAL_d4b61c74_4_k_cu_229bfbdf_246824cuda3std3__45__cpo6cbeginE:
	.zero		1
	.type		_ZN40_INTERNAL_d4b61c74_4_k_cu_229bfbdf_246824cuda3std3__48in_placeE,@object
	.size		_ZN40_INTERNAL_d4b61c74_4_k_cu_229bfbdf_246824cuda3std3__48in_placeE,(_ZN40_INTERNAL_d4b61c74_4_k_cu_229bfbdf_246824cuda3std6ranges3__45__cpo9iter_moveE - _ZN40_INTERNAL_d4b61c74_4_k_cu_229bfbdf_246824cuda3std3__48in_placeE)
_ZN40_INTERNAL_d4b61c74_4_k_cu_229bfbdf_246824cuda3std3__48in_placeE:
	.zero		1
	.type		_ZN40_INTERNAL_d4b61c74_4_k_cu_229bfbdf_246824cuda3std6ranges3__45__cpo9iter_moveE,@object
	.size		_ZN40_INTERNAL_d4b61c74_4_k_cu_229bfbdf_246824cuda3std6ranges3__45__cpo9iter_moveE,(_ZN40_INTERNAL_d4b61c74_4_k_cu_229bfbdf_246824cuda3std3__45__cpo5beginE - _ZN40_INTERNAL_d4b61c74_4_k_cu_229bfbdf_246824cuda3std6ranges3__45__cpo9iter_moveE)
_ZN40_INTERNAL_d4b61c74_4_k_cu_229bfbdf_246824cuda3std6ranges3__45__cpo9iter_moveE:
	.zero		1
	.type		_ZN40_INTERNAL_d4b61c74_4_k_cu_229bfbdf_246824cuda3std3__45__cpo5beginE,@object
	.size		_ZN40_INTERNAL_d4b61c74_4_k_cu_229bfbdf_246824cuda3std3__45__cpo5beginE,(_ZN40_INTERNAL_d4b61c74_4_k_cu_229bfbdf_246824cuda3std3__442_GLOBAL__N__d4b61c74_4_k_cu_229bfbdf_246826ignoreE - _ZN40_INTERNAL_d4b61c74_4_k_cu_229bfbdf_246824cuda3std3__45__cpo5beginE)
_ZN40_INTERNAL_d4b61c74_4_k_cu_229bfbdf_246824cuda3std3__45__cpo5beginE:
	.zero		1
	.type		_ZN40_INTERNAL_d4b61c74_4_k_cu_229bfbdf_246824cuda3std3__442_GLOBAL__N__d4b61c74_4_k_cu_229bfbdf_246826ignoreE,@object
	.size		_ZN40_INTERNAL_d4b61c74_4_k_cu_229bfbdf_246824cuda3std3__442_GLOBAL__N__d4b61c74_4_k_cu_229bfbdf_246826ignoreE,(_ZN40_INTERNAL_d4b61c74_4_k_cu_229bfbdf_246824cute7productE - _ZN40_INTERNAL_d4b61c74_4_k_cu_229bfbdf_246824cuda3std3__442_GLOBAL__N__d4b61c74_4_k_cu_229bfbdf_246826ignoreE)
_ZN40_INTERNAL_d4b61c74_4_k_cu_229bfbdf_246824cuda3std3__442_GLOBAL__N__d4b61c74_4_k_cu_229bfbdf_246826ignoreE:
	.zero		1
	.type		_ZN40_INTERNAL_d4b61c74_4_k_cu_229bfbdf_246824cute7productE,@object
	.size		_ZN40_INTERNAL_d4b61c74_4_k_cu_229bfbdf_246824cute7productE,(_ZN40_INTERNAL_d4b61c74_4_k_cu_229bfbdf_246824cuda3std3__45__cpo3endE - _ZN40_INTERNAL_d4b61c74_4_k_cu_229bfbdf_246824cute7productE)
_ZN40_INTERNAL_d4b61c74_4_k_cu_229bfbdf_246824cute7productE:
	.zero		1
	.type		_ZN40_INTERNAL_d4b61c74_4_k_cu_229bfbdf_246824cuda3std3__45__cpo3endE,@object
	.size		_ZN40_INTERNAL_d4b61c74_4_k_cu_229bfbdf_246824cuda3std3__45__cpo3endE,(_ZN40_INTERNAL_d4b61c74_4_k_cu_229bfbdf_246824cuda3std3__419piecewise_constructE - _ZN40_INTERNAL_d4b61c74_4_k_cu_229bfbdf_246824cuda3std3__45__cpo3endE)
_ZN40_INTERNAL_d4b61c74_4_k_cu_229bfbdf_246824cuda3std3__45__cpo3endE:
	.zero		1
	.type		_ZN40_INTERNAL_d4b61c74_4_k_cu_229bfbdf_246824cuda3std3__419piecewise_constructE,@object
	.size		_ZN40_INTERNAL_d4b61c74_4_k_cu_229bfbdf_246824cuda3std3__419piecewise_constructE,(_ZN40_INTERNAL_d4b61c74_4_k_cu_229bfbdf_246824cuda3std3__45__cpo4cendE - _ZN40_INTERNAL_d4b61c74_4_k_cu_229bfbdf_246824cuda3std3__419piecewise_constructE)
_ZN40_INTERNAL_d4b61c74_4_k_cu_229bfbdf_246824cuda3std3__419piecewise_constructE:
	.zero		1
	.type		_ZN40_INTERNAL_d4b61c74_4_k_cu_229bfbdf_246824cuda3std3__45__cpo4cendE,@object
	.size		_ZN40_INTERNAL_d4b61c74_4_k_cu_229bfbdf_246824cuda3std3__45__cpo4cendE,(_ZN40_INTERNAL_d4b61c74_4_k_cu_229bfbdf_246824cuda3std6ranges3__45__cpo4swapE - _ZN40_INTERNAL_d4b61c74_4_k_cu_229bfbdf_246824cuda3std3__45__cpo4cendE)
_ZN40_INTERNAL_d4b61c74_4_k_cu_229bfbdf_246824cuda3std3__45__cpo4cendE:
	.zero		1
	.type		_ZN40_INTERNAL_d4b61c74_4_k_cu_229bfbdf_246824cuda3std6ranges3__45__cpo4swapE,@object
	.size		_ZN40_INTERNAL_d4b61c74_4_k_cu_229bfbdf_246824cuda3std6ranges3__45__cpo4swapE,(.L_10 - _ZN40_INTERNAL_d4b61c74_4_k_cu_229bfbdf_246824cuda3std6ranges3__45__cpo4swapE)
_ZN40_INTERNAL_d4b61c74_4_k_cu_229bfbdf_246824cuda3std6ranges3__45__cpo4swapE:
	.zero		1
.L_10:


//--------------------- .nv.constant0._ZN7cutlass13device_kernelINS_4gemm6kernel13GemmUniversalIN4cute5tupleIJiiiiEEENS1_10collective13CollectiveMmaINS1_35MainloopSm100TmaUmmaWarpSpecializedILi2ELi2ELi4ENS5_IJNS4_1CILi4EEENSA_ILi1EEESC_EEEEENS5_IJNSA_ILi128EEENSA_ILi256EEESF_EEEfNS5_IJlSC_lEEEfSI_NS4_8TiledMMAINS4_8MMA_AtomIJNS4_23SM100_MMA_TF32_2x1SM_SSINS_10tfloat32_tESM_fLi128ELi256ELNS4_4UMMA5MajorE0ELSO_0ELNSN_7ScaleInE0ELSP_0EEEEEENS4_6LayoutINS5_IJSC_SC_SC_EEENS5_IJNSA_ILi0EEESU_SU_EEEEENS5_IJNS4_10UnderscoreESX_SX_EEEEENS4_18SM100_TMA_2SM_LOADENS4_14ComposedLayoutINS4_7SwizzleILi3ELi4ELi3EEENS4_18smem_ptr_flag_bitsILi32EEENSS_INS5_IJNSA_ILi8EEENSA_ILi32EEEEEENS5_IJS17_SC_EEEEEEEvNS4_8identityENS4_28SM100_TMA_2SM_LOAD_MULTICASTES1B_vS1C_EENS_8epilogue10collective18CollectiveEpilogueINS1F_23Sm100TmaWarpSpecializedILi4ELi2ELi16ELb1ELb0EEEJNS5_IJNSA_ILi64EEESG_SF_EEENS5_IJNSS_IS1K_SC_EENSS_INS5_IJNSA_ILi16EEENSA_ILi2EEEEEENS5_IJSC_SF_EEEEEEEEfSI_fSI_NS1F_6fusion15FusionCallbacksIS1J_NS1T_17LinearCombinationIffffLNS_15FloatRoundStyleE2EEES1L_S1S_JEEENS4_5SM1004TMEM4LOAD26SM100_TMEM_LOAD_32dp32b16xENS4_13SM90_TMA_LOADENS11_INS12_ILi2ELi4ELi3EEES15_NSS_INS5_IJS16_S1N_EEENS5_IJS1N_SC_EEEEEEENS4_39AutoVectorizingCopyWithAssumedAlignmentILi128EEENS4_14SM90_TMA_STOREES28_S2A_S2A_EEEvvEEEEvNT_6ParamsE --------------------------
	.section	.nv.constant0._ZN7cutlass13device_kernelINS_4gemm6kernel13GemmUniversalIN4cute5tupleIJiiiiEEENS1_10collective13CollectiveMmaINS1_35MainloopSm100TmaUmmaWarpSpecializedILi2ELi2ELi4ENS5_IJNS4_1CILi4EEENSA_ILi1EEESC_EEEEENS5_IJNSA_ILi128EEENSA_ILi256EEESF_EEEfNS5_IJlSC_lEEEfSI_NS4_8TiledMMAINS4_8MMA_AtomIJNS4_23SM100_MMA_TF32_2x1SM_SSINS_10tfloat32_tESM_fLi128ELi256ELNS4_4UMMA5MajorE0ELSO_0ELNSN_7ScaleInE0ELSP_0EEEEEENS4_6LayoutINS5_IJSC_SC_SC_EEENS5_IJNSA_ILi0EEESU_SU_EEEEENS5_IJNS4_10UnderscoreESX_SX_EEEEENS4_18SM100_TMA_2SM_LOADENS4_14ComposedLayoutINS4_7SwizzleILi3ELi4ELi3EEENS4_18smem_ptr_flag_bitsILi32EEENSS_INS5_IJNSA_ILi8EEENSA_ILi32EEEEEENS5_IJS17_SC_EEEEEEEvNS4_8identityENS4_28SM100_TMA_2SM_LOAD_MULTICASTES1B_vS1C_EENS_8epilogue10collective18CollectiveEpilogueINS1F_23Sm100TmaWarpSpecializedILi4ELi2ELi16ELb1ELb0EEEJNS5_IJNSA_ILi64EEESG_SF_EEENS5_IJNSS_IS1K_SC_EENSS_INS5_IJNSA_ILi16EEENSA_ILi2EEEEEENS5_IJSC_SF_EEEEEEEEfSI_fSI_NS1F_6fusion15FusionCallbacksIS1J_NS1T_17LinearCombinationIffffLNS_15FloatRoundStyleE2EEES1L_S1S_JEEENS4_5SM1004TMEM4LOAD26SM100_TMEM_LOAD_32dp32b16xENS4_13SM90_TMA_LOADENS11_INS12_ILi2ELi4ELi3EEES15_NSS_INS5_IJS16_S1N_EEENS5_IJS1N_SC_EEEEEEENS4_39AutoVectorizingCopyWithAssumedAlignmentILi128EEENS4_14SM90_TMA_STOREES28_S2A_S2A_EEEvvEEEEvNT_6ParamsE,"a",@progbits
	.sectionflags	@""
	.align	4
.nv.constant0._ZN7cutlass13device_kernelINS_4gemm6kernel13GemmUniversalIN4cute5tupleIJiiiiEEENS1_10collective13CollectiveMmaINS1_35MainloopSm100TmaUmmaWarpSpecializedILi2ELi2ELi4ENS5_IJNS4_1CILi4EEENSA_ILi1EEESC_EEEEENS5_IJNSA_ILi128EEENSA_ILi256EEESF_EEEfNS5_IJlSC_lEEEfSI_NS4_8TiledMMAINS4_8MMA_AtomIJNS4_23SM100_MMA_TF32_2x1SM_SSINS_10tfloat32_tESM_fLi128ELi256ELNS4_4UMMA5MajorE0ELSO_0ELNSN_7ScaleInE0ELSP_0EEEEEENS4_6LayoutINS5_IJSC_SC_SC_EEENS5_IJNSA_ILi0EEESU_SU_EEEEENS5_IJNS4_10UnderscoreESX_SX_EEEEENS4_18SM100_TMA_2SM_LOADENS4_14ComposedLayoutINS4_7SwizzleILi3ELi4ELi3EEENS4_18smem_ptr_flag_bitsILi32EEENSS_INS5_IJNSA_ILi8EEENSA_ILi32EEEEEENS5_IJS17_SC_EEEEEEEvNS4_8identityENS4_28SM100_TMA_2SM_LOAD_MULTICASTES1B_vS1C_EENS_8epilogue10collective18CollectiveEpilogueINS1F_23Sm100TmaWarpSpecializedILi4ELi2ELi16ELb1ELb0EEEJNS5_IJNSA_ILi64EEESG_SF_EEENS5_IJNSS_IS1K_SC_EENSS_INS5_IJNSA_ILi16EEENSA_ILi2EEEEEENS5_IJSC_SF_EEEEEEEEfSI_fSI_NS1F_6fusion15FusionCallbacksIS1J_NS1T_17LinearCombinationIffffLNS_15FloatRoundStyleE2EEES1L_S1S_JEEENS4_5SM1004TMEM4LOAD26SM100_TMEM_LOAD_32dp32b16xENS4_13SM90_TMA_LOADENS11_INS12_ILi2ELi4ELi3EEES15_NSS_INS5_IJS16_S1N_EEENS5_IJS1N_SC_EEEEEEENS4_39AutoVectorizingCopyWithAssumedAlignmentILi128EEENS4_14SM90_TMA_STOREES28_S2A_S2A_EEEvvEEEEvNT_6ParamsE:
	.zero		2944


//--------------------- SYMBOLS --------------------------

	.type		.nv.reservedSmem.offset0,@object
	.size		.nv.reservedSmem.offset0,0x4
	.type		.nv.reservedSmem.cap,@object
	.size		.nv.reservedSmem.cap,0x4
	.type		__assertfail,@function
